// auto-generated by cutlass_sweep.gemm — config: {"arch": "sm_100", "cluster_m": 4, "cluster_n": 1, "dtype": "e4m3", "dtype_b": "e4m3", "layout": "nt", "stages": 0, "tile_k": 32, "tile_m": 64, "tile_n": 256}
#include "cutlass/cutlass.h"
#include "cutlass/gemm/collective/collective_builder.hpp"
#include "cutlass/gemm/device/gemm_universal_adapter.h"
#include "cutlass/gemm/kernel/gemm_universal.hpp"
#include "cutlass/epilogue/collective/collective_builder.hpp"

using ElemA = cutlass::float_e4m3_t;
using ElemB = cutlass::float_e4m3_t;
using ElemCD = cutlass::float_e4m3_t;
using Acc  = float;
using TileShape    = cute::Shape<cute::_64, cute::_256, cute::_32>;
using ClusterShape = cute::Shape<cute::_4, cute::_1, cute::_1>;

using CollectiveEpilogue = typename cutlass::epilogue::collective::CollectiveBuilder<
    cutlass::arch::Sm100, cutlass::arch::OpClassTensorOp,
    TileShape, ClusterShape,
    cutlass::epilogue::collective::EpilogueTileAuto,
    Acc, Acc,
    ElemCD, cutlass::layout::RowMajor, 128 / cutlass::sizeof_bits<ElemCD>::value,
    ElemCD, cutlass::layout::RowMajor, 128 / cutlass::sizeof_bits<ElemCD>::value,
    cutlass::epilogue::collective::EpilogueScheduleAuto
  >::CollectiveOp;

using CollectiveMainloop = typename cutlass::gemm::collective::CollectiveBuilder<
    cutlass::arch::Sm100, cutlass::arch::OpClassTensorOp,
    ElemA, cutlass::layout::RowMajor, 128 / cutlass::sizeof_bits<ElemA>::value,
    ElemB, cutlass::layout::ColumnMajor, 128 / cutlass::sizeof_bits<ElemB>::value,
    Acc,
    TileShape, ClusterShape,
    cutlass::gemm::collective::StageCountAutoCarveout<static_cast<int>(sizeof(typename CollectiveEpilogue::SharedStorage))>,
    cutlass::gemm::collective::KernelScheduleAuto
  >::CollectiveOp;

using GemmKernel = cutlass::gemm::kernel::GemmUniversal<
    cute::Shape<int,int,int,int>,
    CollectiveMainloop,
    CollectiveEpilogue
>;
using Gemm = cutlass::gemm::device::GemmUniversalAdapter<GemmKernel>;

// Force the device kernel symbol into the cubin without needing a host main.
auto* _anchor = &cutlass::device_kernel<GemmKernel>;


// ===== COMPILED SASS (sm_100a) =====

	.target	sm_100a

	.elftype	@"ET_EXEC"


//--------------------- .note.nv.tkinfo           --------------------------
	.section	.note.nv.tkinfo,"",@"SHT_NOTE"
	.sectionflags	@"SHF_NOTE_NV_TKINFO"
	.tkinfo
        /*0018*/ 	.word	0x00000002
        /*0030*/ 	.string	""
        /*0030*/ 	.string	"ptxas"
        /*0030*/ 	.string	"Cuda compilation tools, release 13.0, V13.0.88"
        /*0030*/ 	.string	"Build cuda_13.0.r13.0/compiler.36424714_0"
        /*0030*/ 	.string	"-arch sm_100a -m 64 "



//--------------------- .note.nv.cuinfo           --------------------------
	.section	.note.nv.cuinfo,"",@"SHT_NOTE"
	.sectionflags	@"SHF_NOTE_NV_CUINFO"
        /*0018*/ 	.short	0x0002
        /*001a*/ 	.short	0x0064
        /*001c*/ 	.short	0x0082
	.zero		2


//--------------------- .nv.info                  --------------------------
	.section	.nv.info,"",@"SHT_CUDA_INFO"
	.align	4


	//----- nvinfo : EIATTR_REGCOUNT
	.align		4
        /*0000*/ 	.byte	0x04, 0x2f
        /*0002*/ 	.short	(.L_20 - .L_19)
	.align		4
.L_19:
        /*0004*/ 	.word	index@(_ZN7cutlass13device_kernelINS_4gemm6kernel13GemmUniversalIN4cute5tupleIJiiiiEEENS1_10collective13CollectiveMmaINS1_35MainloopSm100TmaUmmaWarpSpecializedILi20ELi2ELi4ENS5_IJNS4_1CILi4EEENSA_ILi1EEESC_EEEEENS5_IJNSA_ILi64EEENSA_ILi256EEENSA_ILi32EEEEEENS_12float_e4m3_tENS5_IJlSC_lEEESJ_SK_NS4_8TiledMMAINS4_8MMA_AtomIJNS4_10MMA_TraitsINS4_19SM100_MMA_F8F6F4_SSEJSJ_SJ_fSF_SG_NS4_17integral_constantINS4_4UMMA5MajorELSR_0EEESS_NSP_INSQ_7ScaleInELST_0EEESU_EEEEEENS4_6LayoutINS5_IJSC_SC_SC_EEENS5_IJNSA_ILi0EEESZ_SZ_EEEEENS5_IJNS4_10UnderscoreES12_S12_EEEEENS4_13SM90_TMA_LOADENS4_14ComposedLayoutINS4_7SwizzleILi1ELi4ELi3EEENS4_18smem_ptr_flag_bitsILi8EEENSX_INS5_IJNSA_ILi8EEESH_EEENS5_IJSH_SC_EEEEEEEvNS4_8identityENS4_23SM90_TMA_LOAD_MULTICASTES1F_vS1G_EENS_8epilogue10collective18CollectiveEpilogueINS1J_23Sm100TmaWarpSpecializedILi4ELi2ELi32ELb0ELb0EEEJSI_NS5_IJNSX_ISF_SC_EES1O_EEESJ_SK_SJ_SK_NS1J_6fusion15FusionCallbacksIS1N_NS1Q_17LinearCombinationISJ_fSJ_fLNS_15FloatRoundStyleE2EEESI_S1P_JEEENS4_5SM1004TMEM4LOAD26SM100_TMEM_LOAD_16dp32b32xES15_NS16_INS17_ILi2ELi4ELi3EEES1A_NSX_INS5_IJS1B_SF_EEENS5_IJSF_SC_EEEEEEENS4_39AutoVectorizingCopyWithAssumedAlignmentILi128EEENS4_14SM90_TMA_STOREES24_S26_S26_EEEvvEEEEvNT_6ParamsE)
        /*0008*/ 	.word	0x00000075


	//----- nvinfo : EIATTR_FRAME_SIZE
	.align		4
.L_20:
        /*000c*/ 	.byte	0x04, 0x11
        /*000e*/ 	.short	(.L_22 - .L_21)
	.align		4
.L_21:
        /*0010*/ 	.word	index@($__internal_2_$__cuda_sm10x_tcgen05_guardrail_trap_unallocated_columns_being_dealloced)
        /*0014*/ 	.word	0x00000000


	//----- nvinfo : EIATTR_FRAME_SIZE
	.align		4
.L_22:
        /*0018*/ 	.byte	0x04, 0x11
        /*001a*/ 	.short	(.L_24 - .L_23)
	.align		4
.L_23:
        /*001c*/ 	.word	index@($__internal_1_$__cuda_sm10x_tcgen05_guardrail_trap_phase_invalid_during_alloc)
        /*0020*/ 	.word	0x00000000


	//----- nvinfo : EIATTR_FRAME_SIZE
	.align		4
.L_24:
        /*0024*/ 	.byte	0x04, 0x11
        /*0026*/ 	.short	(.L_26 - .L_25)
	.align		4
.L_25:
        /*0028*/ 	.word	index@($__internal_0_$__cuda_sm10x_tcgen05_guardrail_trap_col_being_dealloced_not_returned_by_alloc)
        /*002c*/ 	.word	0x00000000


	//----- nvinfo : EIATTR_FRAME_SIZE
	.align		4
.L_26:
        /*0030*/ 	.byte	0x04, 0x11
        /*0032*/ 	.short	(.L_28 - .L_27)
	.align		4
.L_27:
        /*0034*/ 	.word	index@(_ZN7cutlass13device_kernelINS_4gemm6kernel13GemmUniversalIN4cute5tupleIJiiiiEEENS1_10collective13CollectiveMmaINS1_35MainloopSm100TmaUmmaWarpSpecializedILi20ELi2ELi4ENS5_IJNS4_1CILi4EEENSA_ILi1EEESC_EEEEENS5_IJNSA_ILi64EEENSA_ILi256EEENSA_ILi32EEEEEENS_12float_e4m3_tENS5_IJlSC_lEEESJ_SK_NS4_8TiledMMAINS4_8MMA_AtomIJNS4_10MMA_TraitsINS4_19SM100_MMA_F8F6F4_SSEJSJ_SJ_fSF_SG_NS4_17integral_constantINS4_4UMMA5MajorELSR_0EEESS_NSP_INSQ_7ScaleInELST_0EEESU_EEEEEENS4_6LayoutINS5_IJSC_SC_SC_EEENS5_IJNSA_ILi0EEESZ_SZ_EEEEENS5_IJNS4_10UnderscoreES12_S12_EEEEENS4_13SM90_TMA_LOADENS4_14ComposedLayoutINS4_7SwizzleILi1ELi4ELi3EEENS4_18smem_ptr_flag_bitsILi8EEENSX_INS5_IJNSA_ILi8EEESH_EEENS5_IJSH_SC_EEEEEEEvNS4_8identityENS4_23SM90_TMA_LOAD_MULTICASTES1F_vS1G_EENS_8epilogue10collective18CollectiveEpilogueINS1J_23Sm100TmaWarpSpecializedILi4ELi2ELi32ELb0ELb0EEEJSI_NS5_IJNSX_ISF_SC_EES1O_EEESJ_SK_SJ_SK_NS1J_6fusion15FusionCallbacksIS1N_NS1Q_17LinearCombinationISJ_fSJ_fLNS_15FloatRoundStyleE2EEESI_S1P_JEEENS4_5SM1004TMEM4LOAD26SM100_TMEM_LOAD_16dp32b32xES15_NS16_INS17_ILi2ELi4ELi3EEES1A_NSX_INS5_IJS1B_SF_EEENS5_IJSF_SC_EEEEEEENS4_39AutoVectorizingCopyWithAssumedAlignmentILi128EEENS4_14SM90_TMA_STOREES24_S26_S26_EEEvvEEEEvNT_6ParamsE)
        /*0038*/ 	.word	0x00000000


	//----- nvinfo : EIATTR_MIN_STACK_SIZE
	.align		4
.L_28:
        /*003c*/ 	.byte	0x04, 0x12
        /*003e*/ 	.short	(.L_30 - .L_29)
	.align		4
.L_29:
        /*0040*/ 	.word	index@(_ZN7cutlass13device_kernelINS_4gemm6kernel13GemmUniversalIN4cute5tupleIJiiiiEEENS1_10collective13CollectiveMmaINS1_35MainloopSm100TmaUmmaWarpSpecializedILi20ELi2ELi4ENS5_IJNS4_1CILi4EEENSA_ILi1EEESC_EEEEENS5_IJNSA_ILi64EEENSA_ILi256EEENSA_ILi32EEEEEENS_12float_e4m3_tENS5_IJlSC_lEEESJ_SK_NS4_8TiledMMAINS4_8MMA_AtomIJNS4_10MMA_TraitsINS4_19SM100_MMA_F8F6F4_SSEJSJ_SJ_fSF_SG_NS4_17integral_constantINS4_4UMMA5MajorELSR_0EEESS_NSP_INSQ_7ScaleInELST_0EEESU_EEEEEENS4_6LayoutINS5_IJSC_SC_SC_EEENS5_IJNSA_ILi0EEESZ_SZ_EEEEENS5_IJNS4_10UnderscoreES12_S12_EEEEENS4_13SM90_TMA_LOADENS4_14ComposedLayoutINS4_7SwizzleILi1ELi4ELi3EEENS4_18smem_ptr_flag_bitsILi8EEENSX_INS5_IJNSA_ILi8EEESH_EEENS5_IJSH_SC_EEEEEEEvNS4_8identityENS4_23SM90_TMA_LOAD_MULTICASTES1F_vS1G_EENS_8epilogue10collective18CollectiveEpilogueINS1J_23Sm100TmaWarpSpecializedILi4ELi2ELi32ELb0ELb0EEEJSI_NS5_IJNSX_ISF_SC_EES1O_EEESJ_SK_SJ_SK_NS1J_6fusion15FusionCallbacksIS1N_NS1Q_17LinearCombinationISJ_fSJ_fLNS_15FloatRoundStyleE2EEESI_S1P_JEEENS4_5SM1004TMEM4LOAD26SM100_TMEM_LOAD_16dp32b32xES15_NS16_INS17_ILi2ELi4ELi3EEES1A_NSX_INS5_IJS1B_SF_EEENS5_IJSF_SC_EEEEEEENS4_39AutoVectorizingCopyWithAssumedAlignmentILi128EEENS4_14SM90_TMA_STOREES24_S26_S26_EEEvvEEEEvNT_6ParamsE)
        /*0044*/ 	.word	0x00000000
.L_30:


//--------------------- .nv.compat                --------------------------
	.section	.nv.compat,"",@"SHT_CUDA_COMPAT_INFO"
	.align	4
        /*0000*/ 	.byte	0x02, 0x09, 0x01, 0x00, 0x02, 0x02, 0x02, 0x00, 0x02, 0x05, 0x05, 0x00, 0x03, 0x07, 0x01, 0x01
        /*0010*/ 	.byte	0x02, 0x03, 0x01, 0x00, 0x02, 0x06, 0x01, 0x00, 0x04, 0x0b, 0x08, 0x00, 0x09, 0x00, 0x00, 0x00
        /*0020*/ 	.byte	0x00, 0x00, 0x00, 0x00


//--------------------- .nv.info._ZN7cutlass13device_kernelINS_4gemm6kernel13GemmUniversalIN4cute5tupleIJiiiiEEENS1_10collective13CollectiveMmaINS1_35MainloopSm100TmaUmmaWarpSpecializedILi20ELi2ELi4ENS5_IJNS4_1CILi4EEENSA_ILi1EEESC_EEEEENS5_IJNSA_ILi64EEENSA_ILi256EEENSA_ILi32EEEEEENS_12float_e4m3_tENS5_IJlSC_lEEESJ_SK_NS4_8TiledMMAINS4_8MMA_AtomIJNS4_10MMA_TraitsINS4_19SM100_MMA_F8F6F4_SSEJSJ_SJ_fSF_SG_NS4_17integral_constantINS4_4UMMA5MajorELSR_0EEESS_NSP_INSQ_7ScaleInELST_0EEESU_EEEEEENS4_6LayoutINS5_IJSC_SC_SC_EEENS5_IJNSA_ILi0EEESZ_SZ_EEEEENS5_IJNS4_10UnderscoreES12_S12_EEEEENS4_13SM90_TMA_LOADENS4_14ComposedLayoutINS4_7SwizzleILi1ELi4ELi3EEENS4_18smem_ptr_flag_bitsILi8EEENSX_INS5_IJNSA_ILi8EEESH_EEENS5_IJSH_SC_EEEEEEEvNS4_8identityENS4_23SM90_TMA_LOAD_MULTICASTES1F_vS1G_EENS_8epilogue10collective18CollectiveEpilogueINS1J_23Sm100TmaWarpSpecializedILi4ELi2ELi32ELb0ELb0EEEJSI_NS5_IJNSX_ISF_SC_EES1O_EEESJ_SK_SJ_SK_NS1J_6fusion15FusionCallbacksIS1N_NS1Q_17LinearCombinationISJ_fSJ_fLNS_15FloatRoundStyleE2EEESI_S1P_JEEENS4_5SM1004TMEM4LOAD26SM100_TMEM_LOAD_16dp32b32xES15_NS16_INS17_ILi2ELi4ELi3EEES1A_NSX_INS5_IJS1B_SF_EEENS5_IJSF_SC_EEEEEEENS4_39AutoVectorizingCopyWithAssumedAlignmentILi128EEENS4_14SM90_TMA_STOREES24_S26_S26_EEEvvEEEEvNT_6ParamsE --------------------------
	.section	.nv.info._ZN7cutlass13device_kernelINS_4gemm6kernel13GemmUniversalIN4cute5tupleIJiiiiEEENS1_10collective13CollectiveMmaINS1_35MainloopSm100TmaUmmaWarpSpecializedILi20ELi2ELi4ENS5_IJNS4_1CILi4EEENSA_ILi1EEESC_EEEEENS5_IJNSA_ILi64EEENSA_ILi256EEENSA_ILi32EEEEEENS_12float_e4m3_tENS5_IJlSC_lEEESJ_SK_NS4_8TiledMMAINS4_8MMA_AtomIJNS4_10MMA_TraitsINS4_19SM100_MMA_F8F6F4_SSEJSJ_SJ_fSF_SG_NS4_17integral_constantINS4_4UMMA5MajorELSR_0EEESS_NSP_INSQ_7ScaleInELST_0EEESU_EEEEEENS4_6LayoutINS5_IJSC_SC_SC_EEENS5_IJNSA_ILi0EEESZ_SZ_EEEEENS5_IJNS4_10UnderscoreES12_S12_EEEEENS4_13SM90_TMA_LOADENS4_14ComposedLayoutINS4_7SwizzleILi1ELi4ELi3EEENS4_18smem_ptr_flag_bitsILi8EEENSX_INS5_IJNSA_ILi8EEESH_EEENS5_IJSH_SC_EEEEEEEvNS4_8identityENS4_23SM90_TMA_LOAD_MULTICASTES1F_vS1G_EENS_8epilogue10collective18CollectiveEpilogueINS1J_23Sm100TmaWarpSpecializedILi4ELi2ELi32ELb0ELb0EEEJSI_NS5_IJNSX_ISF_SC_EES1O_EEESJ_SK_SJ_SK_NS1J_6fusion15FusionCallbacksIS1N_NS1Q_17LinearCombinationISJ_fSJ_fLNS_15FloatRoundStyleE2EEESI_S1P_JEEENS4_5SM1004TMEM4LOAD26SM100_TMEM_LOAD_16dp32b32xES15_NS16_INS17_ILi2ELi4ELi3EEES1A_NSX_INS5_IJS1B_SF_EEENS5_IJSF_SC_EEEEEEENS4_39AutoVectorizingCopyWithAssumedAlignmentILi128EEENS4_14SM90_TMA_STOREES24_S26_S26_EEEvvEEEEvNT_6ParamsE,"",@"SHT_CUDA_INFO"
	.sectionflags	@""
	.align	4


	//----- nvinfo : EIATTR_CUDA_API_VERSION
	.align		4
        /*0000*/ 	.byte	0x04, 0x37
        /*0002*/ 	.short	(.L_32 - .L_31)
.L_31:
        /*0004*/ 	.word	0x00000082


	//----- nvinfo : EIATTR_KPARAM_INFO
	.align		4
.L_32:
        /*0008*/ 	.byte	0x04, 0x17
        /*000a*/ 	.short	(.L_34 - .L_33)
.L_33:
        /*000c*/ 	.word	0x00000000
        /*0010*/ 	.short	0x0000
        /*0012*/ 	.short	0x0000
        /*0014*/ 	.byte	0x00, 0xf0, 0x01, 0x20


	//----- nvinfo : EIATTR_AT_ENTRY_FRAGMENTS
	.align		4
.L_34:
        /*0018*/ 	.byte	0x04, 0x4f
        /*001a*/ 	.short	(.L_36 - .L_35)


	//   ....[0]....
.L_35:
        /*001c*/ 	.word	0x00000006


	//----- nvinfo : EIATTR_RESERVED_SMEM_USED
	.align		4
.L_36:
        /*0020*/ 	.byte	0x01, 0x41
	.zero		2


	//----- nvinfo : EIATTR_SPARSE_MMA_MASK
	.align		4
        /*0024*/ 	.byte	0x03, 0x50
        /*0026*/ 	.short	0x0000


	//----- nvinfo : EIATTR_TCGEN05_1CTA_USED
	.align		4
        /*0028*/ 	.byte	0x01, 0x51
	.zero		2


	//----- nvinfo : EIATTR_MAXREG_COUNT
	.align		4
        /*002c*/ 	.byte	0x03, 0x1b
        /*002e*/ 	.short	0x00ff


	//----- nvinfo : EIATTR_NUM_BARRIERS
	.align		4
        /*0030*/ 	.byte	0x02, 0x4c
        /*0032*/ 	.byte	0x07
	.zero		1


	//----- nvinfo : EIATTR_EXTERNS
	.align		4
        /*0034*/ 	.byte	0x04, 0x0f
        /*0036*/ 	.short	(.L_38 - .L_37)


	//   ....[0]....
	.align		4
.L_37:
        /*0038*/ 	.word	index@(__assertfail)


	//----- nvinfo : EIATTR_MERCURY_ISA_VERSION
	.align		4
.L_38:
        /*003c*/ 	.byte	0x03, 0x5f
        /*003e*/ 	.short	0x0101


	//----- nvinfo : EIATTR_INT_WARP_WIDE_INSTR_OFFSETS
	.align		4
        /*0040*/ 	.byte	0x04, 0x31
        /*0042*/ 	.short	(.L_40 - .L_39)


	//   ....[0]....
.L_39:
        /*0044*/ 	.word	0x00004710


	//   ....[1]....
        /*0048*/ 	.word	0x00004730


	//   ....[2]....
        /*004c*/ 	.word	0x00004760


	//   ....[3]....
        /*0050*/ 	.word	0x00005370


	//   ....[4]....
        /*0054*/ 	.word	0x000053d0


	//   ....[5]....
        /*0058*/ 	.word	0x000054b0


	//   ....[6]....
        /*005c*/ 	.word	0x00005530


	//   ....[7]....
        /*0060*/ 	.word	0x00005620


	//   ....[8]....
        /*0064*/ 	.word	0x000056b0


	//   ....[9]....
        /*0068*/ 	.word	0x000057a0


	//   ....[10]....
        /*006c*/ 	.word	0x00005850


	//----- nvinfo : EIATTR_COOP_GROUP_MASK_REGIDS
	.align		4
.L_40:
        /*0070*/ 	.byte	0x04, 0x29
        /*0072*/ 	.short	(.L_42 - .L_41)


	//   ....[0]....
.L_41:
        /*0074*/ 	.word	0xffffffff


	//   ....[1]....
        /*0078*/ 	.word	0xffffffff


	//   ....[2]....
        /*007c*/ 	.word	0xffffffff


	//   ....[3]....
        /*0080*/ 	.word	0xffffffff


	//   ....[4]....
        /*0084*/ 	.word	0xffffffff


	//   ....[5]....
        /*0088*/ 	.word	0xffffffff


	//   ....[6]....
        /*008c*/ 	.word	0xffffffff


	//   ....[7]....
        /*0090*/ 	.word	0xffffffff


	//   ....[8]....
        /*0094*/ 	.word	0xffffffff


	//   ....[9]....
        /*0098*/ 	.word	0xffffffff


	//   ....[10]....
        /*009c*/ 	.word	0xffffffff


	//   ....[11]....
        /*00a0*/ 	.word	0xffffffff


	//   ....[12]....
        /*00a4*/ 	.word	0xffffffff


	//   ....[13]....
        /*00a8*/ 	.word	0xffffffff


	//----- nvinfo : EIATTR_COOP_GROUP_INSTR_OFFSETS
	.align		4
.L_42:
        /*00ac*/ 	.byte	0x04, 0x28
        /*00ae*/ 	.short	(.L_44 - .L_43)


	//   ....[0]....
.L_43:
        /*00b0*/ 	.word	0x00000080


	//   ....[1]....
        /*00b4*/ 	.word	0x000004f0


	//   ....[2]....
        /*00b8*/ 	.word	0x000008b0


	//   ....[3]....
        /*00bc*/ 	.word	0x00000a50


	//   ....[4]....
        /*00c0*/ 	.word	0x00000b50


	//   ....[5]....
        /*00c4*/ 	.word	0x00000cc0


	//   ....[6]....
        /*00c8*/ 	.word	0x00000e60


	//   ....[7]....
        /*00cc*/ 	.word	0x00001020


	//   ....[8]....
        /*00d0*/ 	.word	0x00002270


	//   ....[9]....
        /*00d4*/ 	.word	0x00003a50


	//   ....[10]....
        /*00d8*/ 	.word	0x00003c60


	//   ....[11]....
        /*00dc*/ 	.word	0x00003c90


	//   ....[12]....
        /*00e0*/ 	.word	0x000045f0


	//   ....[13]....
        /*00e4*/ 	.word	0x00004820


	//----- nvinfo : EIATTR_VRC_CTA_INIT_COUNT
	.align		4
.L_44:
        /*00e8*/ 	.byte	0x02, 0x4a
        /*00ea*/ 	.byte	0x80
	.zero		1


	//----- nvinfo : EIATTR_SYSCALL_OFFSETS
	.align		4
        /*00ec*/ 	.byte	0x04, 0x46
        /*00ee*/ 	.short	(.L_46 - .L_45)


	//   ....[0]....
.L_45:
        /*00f0*/ 	.word	0x000064e0


	//   ....[1]....
        /*00f4*/ 	.word	0x00006620


	//   ....[2]....
        /*00f8*/ 	.word	0x00006e50


	//   ....[3]....
        /*00fc*/ 	.word	0x00007be0


	//   ....[4]....
        /*0100*/ 	.word	0x00008930


	//   ....[5]....
        /*0104*/ 	.word	0x000096b0


	//----- nvinfo : EIATTR_MBARRIER_INSTR_OFFSETS
	.align		4
.L_46:
        /*0108*/ 	.byte	0x04, 0x39
        /*010a*/ 	.short	(.L_48 - .L_47)


	//   ....[0]....
.L_47:
        /*010c*/ 	.word	0x00000610
        /*0110*/ 	.word	0x000000ff
        /*0114*/ 	.word	0x00000000
        /*0118*/ 	.short	0x0100
        /*011a*/ 	.byte	0x04
	.zero		1


	//   ....[1]....
        /*011c*/ 	.word	0x00000620
        /*0120*/ 	.word	0x000000ff
        /*0124*/ 	.word	0x000000a0
        /*0128*/ 	.short	0x0100
        /*012a*/ 	.byte	0x04
	.zero		1


	//   ....[2]....
        /*012c*/ 	.word	0x00000630
        /*0130*/ 	.word	0x000000ff
        /*0134*/ 	.word	0x00000008
        /*0138*/ 	.short	0x0100
        /*013a*/ 	.byte	0x04
	.zero		1


	//   ....[3]....
        /*013c*/ 	.word	0x00000640
        /*0140*/ 	.word	0x000000ff
        /*0144*/ 	.word	0x000000a8
        /*0148*/ 	.short	0x0100
        /*014a*/ 	.byte	0x04
	.zero		1


	//   ....[4]....
        /*014c*/ 	.word	0x00000650
        /*0150*/ 	.word	0x000000ff
        /*0154*/ 	.word	0x00000010
        /*0158*/ 	.short	0x0100
        /*015a*/ 	.byte	0x04
	.zero		1


	//   ....[5]....
        /*015c*/ 	.word	0x00000660
        /*0160*/ 	.word	0x000000ff
        /*0164*/ 	.word	0x000000b0
        /*0168*/ 	.short	0x0100
        /*016a*/ 	.byte	0x04
	.zero		1


	//   ....[6]....
        /*016c*/ 	.word	0x00000670
        /*0170*/ 	.word	0x000000ff
        /*0174*/ 	.word	0x00000018
        /*0178*/ 	.short	0x0100
        /*017a*/ 	.byte	0x04
	.zero		1


	//   ....[7]....
        /*017c*/ 	.word	0x00000680
        /*0180*/ 	.word	0x000000ff
        /*0184*/ 	.word	0x000000b8
        /*0188*/ 	.short	0x0100
        /*018a*/ 	.byte	0x04
	.zero		1


	//   ....[8]....
        /*018c*/ 	.word	0x00000690
        /*0190*/ 	.word	0x000000ff
        /*0194*/ 	.word	0x00000020
        /*0198*/ 	.short	0x0100
        /*019a*/ 	.byte	0x04
	.zero		1


	//   ....[9]....
        /*019c*/ 	.word	0x000006a0
        /*01a0*/ 	.word	0x000000ff
        /*01a4*/ 	.word	0x000000c0
        /*01a8*/ 	.short	0x0100
        /*01aa*/ 	.byte	0x04
	.zero		1


	//   ....[10]....
        /*01ac*/ 	.word	0x000006b0
        /*01b0*/ 	.word	0x000000ff
        /*01b4*/ 	.word	0x00000028
        /*01b8*/ 	.short	0x0100
        /*01ba*/ 	.byte	0x04
	.zero		1


	//   ....[11]....
        /*01bc*/ 	.word	0x000006c0
        /*01c0*/ 	.word	0x000000ff
        /*01c4*/ 	.word	0x000000c8
        /*01c8*/ 	.short	0x0100
        /*01ca*/ 	.byte	0x04
	.zero		1


	//   ....[12]....
        /*01cc*/ 	.word	0x000006d0
        /*01d0*/ 	.word	0x000000ff
        /*01d4*/ 	.word	0x00000030
        /*01d8*/ 	.short	0x0100
        /*01da*/ 	.byte	0x04
	.zero		1


	//   ....[13]....
        /*01dc*/ 	.word	0x000006e0
        /*01e0*/ 	.word	0x000000ff
        /*01e4*/ 	.word	0x000000d0
        /*01e8*/ 	.short	0x0100
        /*01ea*/ 	.byte	0x04
	.zero		1


	//   ....[14]....
        /*01ec*/ 	.word	0x000006f0
        /*01f0*/ 	.word	0x000000ff
        /*01f4*/ 	.word	0x00000038
        /*01f8*/ 	.short	0x0100
        /*01fa*/ 	.byte	0x04
	.zero		1


	//   ....[15]....
        /*01fc*/ 	.word	0x00000700
        /*0200*/ 	.word	0x000000ff
        /*0204*/ 	.word	0x000000d8
        /*0208*/ 	.short	0x0100
        /*020a*/ 	.byte	0x04
	.zero		1


	//   ....[16]....
        /*020c*/ 	.word	0x00000710
        /*0210*/ 	.word	0x000000ff
        /*0214*/ 	.word	0x00000040
        /*0218*/ 	.short	0x0100
        /*021a*/ 	.byte	0x04
	.zero		1


	//   ....[17]....
        /*021c*/ 	.word	0x00000720
        /*0220*/ 	.word	0x000000ff
        /*0224*/ 	.word	0x000000e0
        /*0228*/ 	.short	0x0100
        /*022a*/ 	.byte	0x04
	.zero		1


	//   ....[18]....
        /*022c*/ 	.word	0x00000730
        /*0230*/ 	.word	0x000000ff
        /*0234*/ 	.word	0x00000048
        /*0238*/ 	.short	0x0100
        /*023a*/ 	.byte	0x04
	.zero		1


	//   ....[19]....
        /*023c*/ 	.word	0x00000740
        /*0240*/ 	.word	0x000000ff
        /*0244*/ 	.word	0x000000e8
        /*0248*/ 	.short	0x0100
        /*024a*/ 	.byte	0x04
	.zero		1


	//   ....[20]....
        /*024c*/ 	.word	0x00000750
        /*0250*/ 	.word	0x000000ff
        /*0254*/ 	.word	0x00000050
        /*0258*/ 	.short	0x0100
        /*025a*/ 	.byte	0x04
	.zero		1


	//   ....[21]....
        /*025c*/ 	.word	0x00000760
        /*0260*/ 	.word	0x000000ff
        /*0264*/ 	.word	0x000000f0
        /*0268*/ 	.short	0x0100
        /*026a*/ 	.byte	0x04
	.zero		1


	//   ....[22]....
        /*026c*/ 	.word	0x00000770
        /*0270*/ 	.word	0x000000ff
        /*0274*/ 	.word	0x00000058
        /*0278*/ 	.short	0x0100
        /*027a*/ 	.byte	0x04
	.zero		1


	//   ....[23]....
        /*027c*/ 	.word	0x00000780
        /*0280*/ 	.word	0x000000ff
        /*0284*/ 	.word	0x000000f8
        /*0288*/ 	.short	0x0100
        /*028a*/ 	.byte	0x04
	.zero		1


	//   ....[24]....
        /*028c*/ 	.word	0x00000790
        /*0290*/ 	.word	0x000000ff
        /*0294*/ 	.word	0x00000060
        /*0298*/ 	.short	0x0100
        /*029a*/ 	.byte	0x04
	.zero		1


	//   ....[25]....
        /*029c*/ 	.word	0x000007a0
        /*02a0*/ 	.word	0x000000ff
        /*02a4*/ 	.word	0x00000100
        /*02a8*/ 	.short	0x0100
        /*02aa*/ 	.byte	0x04
	.zero		1


	//   ....[26]....
        /*02ac*/ 	.word	0x000007b0
        /*02b0*/ 	.word	0x000000ff
        /*02b4*/ 	.word	0x00000068
        /*02b8*/ 	.short	0x0100
        /*02ba*/ 	.byte	0x04
	.zero		1


	//   ....[27]....
        /*02bc*/ 	.word	0x000007c0
        /*02c0*/ 	.word	0x000000ff
        /*02c4*/ 	.word	0x00000108
        /*02c8*/ 	.short	0x0100
        /*02ca*/ 	.byte	0x04
	.zero		1


	//   ....[28]....
        /*02cc*/ 	.word	0x000007d0
        /*02d0*/ 	.word	0x000000ff
        /*02d4*/ 	.word	0x00000070
        /*02d8*/ 	.short	0x0100
        /*02da*/ 	.byte	0x04
	.zero		1


	//   ....[29]....
        /*02dc*/ 	.word	0x000007e0
        /*02e0*/ 	.word	0x000000ff
        /*02e4*/ 	.word	0x00000110
        /*02e8*/ 	.short	0x0100
        /*02ea*/ 	.byte	0x04
	.zero		1


	//   ....[30]....
        /*02ec*/ 	.word	0x000007f0
        /*02f0*/ 	.word	0x000000ff
        /*02f4*/ 	.word	0x00000078
        /*02f8*/ 	.short	0x0100
        /*02fa*/ 	.byte	0x04
	.zero		1


	//   ....[31]....
        /*02fc*/ 	.word	0x00000800
        /*0300*/ 	.word	0x000000ff
        /*0304*/ 	.word	0x00000118
        /*0308*/ 	.short	0x0100
        /*030a*/ 	.byte	0x04
	.zero		1


	//   ....[32]....
        /*030c*/ 	.word	0x00000810
        /*0310*/ 	.word	0x000000ff
        /*0314*/ 	.word	0x00000080
        /*0318*/ 	.short	0x0100
        /*031a*/ 	.byte	0x04
	.zero		1


	//   ....[33]....
        /*031c*/ 	.word	0x00000820
        /*0320*/ 	.word	0x000000ff
        /*0324*/ 	.word	0x00000120
        /*0328*/ 	.short	0x0100
        /*032a*/ 	.byte	0x04
	.zero		1


	//   ....[34]....
        /*032c*/ 	.word	0x00000830
        /*0330*/ 	.word	0x000000ff
        /*0334*/ 	.word	0x00000088
        /*0338*/ 	.short	0x0100
        /*033a*/ 	.byte	0x04
	.zero		1


	//   ....[35]....
        /*033c*/ 	.word	0x00000840
        /*0340*/ 	.word	0x000000ff
        /*0344*/ 	.word	0x00000128
        /*0348*/ 	.short	0x0100
        /*034a*/ 	.byte	0x04
	.zero		1


	//   ....[36]....
        /*034c*/ 	.word	0x00000850
        /*0350*/ 	.word	0x000000ff
        /*0354*/ 	.word	0x00000090
        /*0358*/ 	.short	0x0100
        /*035a*/ 	.byte	0x04
	.zero		1


	//   ....[37]....
        /*035c*/ 	.word	0x00000860
        /*0360*/ 	.word	0x000000ff
        /*0364*/ 	.word	0x00000130
        /*0368*/ 	.short	0x0100
        /*036a*/ 	.byte	0x04
	.zero		1


	//   ....[38]....
        /*036c*/ 	.word	0x00000870
        /*0370*/ 	.word	0x000000ff
        /*0374*/ 	.word	0x00000098
        /*0378*/ 	.short	0x0100
        /*037a*/ 	.byte	0x04
	.zero		1


	//   ....[39]....
        /*037c*/ 	.word	0x00000880
        /*0380*/ 	.word	0x000000ff
        /*0384*/ 	.word	0x00000138
        /*0388*/ 	.short	0x0100
        /*038a*/ 	.byte	0x04
	.zero		1


	//   ....[40]....
        /*038c*/ 	.word	0x000009c0
        /*0390*/ 	.word	0x000000ff
        /*0394*/ 	.word	0x00000140
        /*0398*/ 	.short	0x0100
        /*039a*/ 	.byte	0x04
	.zero		1


	//   ....[41]....
        /*039c*/ 	.word	0x000009d0
        /*03a0*/ 	.word	0x000000ff
        /*03a4*/ 	.word	0x00000160
        /*03a8*/ 	.short	0x0100
        /*03aa*/ 	.byte	0x04
	.zero		1


	//   ....[42]....
        /*03ac*/ 	.word	0x000009e0
        /*03b0*/ 	.word	0x000000ff
        /*03b4*/ 	.word	0x00000148
        /*03b8*/ 	.short	0x0100
        /*03ba*/ 	.byte	0x04
	.zero		1


	//   ....[43]....
        /*03bc*/ 	.word	0x000009f0
        /*03c0*/ 	.word	0x000000ff
        /*03c4*/ 	.word	0x00000168
        /*03c8*/ 	.short	0x0100
        /*03ca*/ 	.byte	0x04
	.zero		1


	//   ....[44]....
        /*03cc*/ 	.word	0x00000a00
        /*03d0*/ 	.word	0x000000ff
        /*03d4*/ 	.word	0x00000150
        /*03d8*/ 	.short	0x0100
        /*03da*/ 	.byte	0x04
	.zero		1


	//   ....[45]....
        /*03dc*/ 	.word	0x00000a10
        /*03e0*/ 	.word	0x000000ff
        /*03e4*/ 	.word	0x00000170
        /*03e8*/ 	.short	0x0100
        /*03ea*/ 	.byte	0x04
	.zero		1


	//   ....[46]....
        /*03ec*/ 	.word	0x00000a20
        /*03f0*/ 	.word	0x000000ff
        /*03f4*/ 	.word	0x00000158
        /*03f8*/ 	.short	0x0100
        /*03fa*/ 	.byte	0x04
	.zero		1


	//   ....[47]....
        /*03fc*/ 	.word	0x00000a30
        /*0400*/ 	.word	0x000000ff
        /*0404*/ 	.word	0x00000178
        /*0408*/ 	.short	0x0100
        /*040a*/ 	.byte	0x04
	.zero		1


	//   ....[48]....
        /*040c*/ 	.word	0x00000b20
        /*0410*/ 	.word	0x000000ff
        /*0414*/ 	.word	0x00000180
        /*0418*/ 	.short	0x0100
        /*041a*/ 	.byte	0x06
	.zero		1


	//   ....[49]....
        /*041c*/ 	.word	0x00000b30
        /*0420*/ 	.word	0x000000ff
        /*0424*/ 	.word	0x00000188
        /*0428*/ 	.short	0x0100
        /*042a*/ 	.byte	0x06
	.zero		1


	//   ....[50]....
        /*042c*/ 	.word	0x00000c70
        /*0430*/ 	.word	0x000000ff
        /*0434*/ 	.word	0x00000190
        /*0438*/ 	.short	0x0100
        /*043a*/ 	.byte	0x06
	.zero		1


	//   ....[51]....
        /*043c*/ 	.word	0x00000c80
        /*0440*/ 	.word	0x000000ff
        /*0444*/ 	.word	0x000001a0
        /*0448*/ 	.short	0x0100
        /*044a*/ 	.byte	0x06
	.zero		1


	//   ....[52]....
        /*044c*/ 	.word	0x00000c90
        /*0450*/ 	.word	0x000000ff
        /*0454*/ 	.word	0x00000198
        /*0458*/ 	.short	0x0100
        /*045a*/ 	.byte	0x06
	.zero		1


	//   ....[53]....
        /*045c*/ 	.word	0x00000ca0
        /*0460*/ 	.word	0x000000ff
        /*0464*/ 	.word	0x000001a8
        /*0468*/ 	.short	0x0100
        /*046a*/ 	.byte	0x06
	.zero		1


	//   ....[54]....
        /*046c*/ 	.word	0x00000dd0
        /*0470*/ 	.word	0x000000ff
        /*0474*/ 	.word	0x000001b0
        /*0478*/ 	.short	0x0100
        /*047a*/ 	.byte	0x04
	.zero		1


	//   ....[55]....
        /*047c*/ 	.word	0x00000de0
        /*0480*/ 	.word	0x000000ff
        /*0484*/ 	.word	0x000001d0
        /*0488*/ 	.short	0x0100
        /*048a*/ 	.byte	0x04
	.zero		1


	//   ....[56]....
        /*048c*/ 	.word	0x00000df0
        /*0490*/ 	.word	0x000000ff
        /*0494*/ 	.word	0x000001b8
        /*0498*/ 	.short	0x0100
        /*049a*/ 	.byte	0x04
	.zero		1


	//   ....[57]....
        /*049c*/ 	.word	0x00000e00
        /*04a0*/ 	.word	0x000000ff
        /*04a4*/ 	.word	0x000001d8
        /*04a8*/ 	.short	0x0100
        /*04aa*/ 	.byte	0x04
	.zero		1


	//   ....[58]....
        /*04ac*/ 	.word	0x00000e10
        /*04b0*/ 	.word	0x000000ff
        /*04b4*/ 	.word	0x000001c0
        /*04b8*/ 	.short	0x0100
        /*04ba*/ 	.byte	0x04
	.zero		1


	//   ....[59]....
        /*04bc*/ 	.word	0x00000e20
        /*04c0*/ 	.word	0x000000ff
        /*04c4*/ 	.word	0x000001e0
        /*04c8*/ 	.short	0x0100
        /*04ca*/ 	.byte	0x04
	.zero		1


	//   ....[60]....
        /*04cc*/ 	.word	0x00000e30
        /*04d0*/ 	.word	0x000000ff
        /*04d4*/ 	.word	0x000001c8
        /*04d8*/ 	.short	0x0100
        /*04da*/ 	.byte	0x04
	.zero		1


	//   ....[61]....
        /*04dc*/ 	.word	0x00000e40
        /*04e0*/ 	.word	0x000000ff
        /*04e4*/ 	.word	0x000001e8
        /*04e8*/ 	.short	0x0100
        /*04ea*/ 	.byte	0x04
	.zero		1


	//   ....[62]....
        /*04ec*/ 	.word	0x00000f30
        /*04f0*/ 	.word	0x000000ff
        /*04f4*/ 	.word	0x000001f0
        /*04f8*/ 	.short	0x0100
        /*04fa*/ 	.byte	0x04
	.zero		1


	//   ....[63]....
        /*04fc*/ 	.word	0x00000f40
        /*0500*/ 	.word	0x000000ff
        /*0504*/ 	.word	0x00000200
        /*0508*/ 	.short	0x0100
        /*050a*/ 	.byte	0x04
	.zero		1


	//   ....[64]....
        /*050c*/ 	.word	0x00000f50
        /*0510*/ 	.word	0x000000ff
        /*0514*/ 	.word	0x000001f8
        /*0518*/ 	.short	0x0100
        /*051a*/ 	.byte	0x04
	.zero		1


	//   ....[65]....
        /*051c*/ 	.word	0x00000f60
        /*0520*/ 	.word	0x000000ff
        /*0524*/ 	.word	0x00000208
        /*0528*/ 	.short	0x0100
        /*052a*/ 	.byte	0x04
	.zero		1


	//   ....[66]....
        /*052c*/ 	.word	0x00001b20
        /*0530*/ 	.word	0x00000000
        /*0534*/ 	.word	0x00000200
        /*0538*/ 	.short	0x010a
        /*053a*/ 	.byte	0xff
	.zero		1


	//   ....[67]....
        /*053c*/ 	.word	0x00001b40
        /*0540*/ 	.word	0x00000000
        /*0544*/ 	.word	0x000001f0
        /*0548*/ 	.short	0x0101
        /*054a*/ 	.byte	0xff
	.zero		1


	//   ....[68]....
        /*054c*/ 	.word	0x00001c00
        /*0550*/ 	.word	0x000000ff
        /*0554*/ 	.word	0x000000a0
        /*0558*/ 	.short	0x010a
        /*055a*/ 	.byte	0x04
	.zero		1


	//   ....[69]....
        /*055c*/ 	.word	0x00001c80
        /*0560*/ 	.word	0x000000ff
        /*0564*/ 	.word	0x000000a0
        /*0568*/ 	.short	0x010a
        /*056a*/ 	.byte	0x21
	.zero		1


	//   ....[70]....
        /*056c*/ 	.word	0x00001e10
        /*0570*/ 	.word	0x000000ff
        /*0574*/ 	.word	0x000000a0
        /*0578*/ 	.short	0x010a
        /*057a*/ 	.byte	0x08
	.zero		1


	//   ....[71]....
        /*057c*/ 	.word	0x00001f30
        /*0580*/ 	.word	0x000000ff
        /*0584*/ 	.word	0x00000188
        /*0588*/ 	.short	0x0101
        /*058a*/ 	.byte	0x07
	.zero		1


	//   ....[72]....
        /*058c*/ 	.word	0x00001f50
        /*0590*/ 	.word	0x000000ff
        /*0594*/ 	.word	0x000000a0
        /*0598*/ 	.short	0x010a
        /*059a*/ 	.byte	0x04
	.zero		1


	//   ....[73]....
        /*059c*/ 	.word	0x00001fd0
        /*05a0*/ 	.word	0x000000ff
        /*05a4*/ 	.word	0x000000a0
        /*05a8*/ 	.short	0x010a
        /*05aa*/ 	.byte	0x09
	.zero		1


	//   ....[74]....
        /*05ac*/ 	.word	0x00002170
        /*05b0*/ 	.word	0x000000ff
        /*05b4*/ 	.word	0x000000a0
        /*05b8*/ 	.short	0x010a
        /*05ba*/ 	.byte	0x06
	.zero		1


	//   ....[75]....
        /*05bc*/ 	.word	0x000022a0
        /*05c0*/ 	.word	0x00000003
        /*05c4*/ 	.word	0x00000190
        /*05c8*/ 	.short	0x010a
        /*05ca*/ 	.byte	0xff
	.zero		1


	//   ....[76]....
        /*05cc*/ 	.word	0x000023f0
        /*05d0*/ 	.word	0x00000000
        /*05d4*/ 	.word	0x00000000
        /*05d8*/ 	.short	0x0101
        /*05da*/ 	.byte	0xff
	.zero		1


	//   ....[77]....
        /*05dc*/ 	.word	0x000029a0
        /*05e0*/ 	.word	0x000000ff
        /*05e4*/ 	.word	0x00000000
        /*05e8*/ 	.short	0x010a
        /*05ea*/ 	.byte	0x04
	.zero		1


	//   ....[78]....
        /*05ec*/ 	.word	0x00002a30
        /*05f0*/ 	.word	0x000000ff
        /*05f4*/ 	.word	0x00000000
        /*05f8*/ 	.short	0x010a
        /*05fa*/ 	.byte	0x05
	.zero		1


	//   ....[79]....
        /*05fc*/ 	.word	0x00002ac0
        /*0600*/ 	.word	0x000000ff
        /*0604*/ 	.word	0x00000000
        /*0608*/ 	.short	0x010a
        /*060a*/ 	.byte	0x05
	.zero		1


	//   ....[80]....
        /*060c*/ 	.word	0x00002b50
        /*0610*/ 	.word	0x000000ff
        /*0614*/ 	.word	0x00000000
        /*0618*/ 	.short	0x010a
        /*061a*/ 	.byte	0x05
	.zero		1


	//   ....[81]....
        /*061c*/ 	.word	0x00002be0
        /*0620*/ 	.word	0x000000ff
        /*0624*/ 	.word	0x00000000
        /*0628*/ 	.short	0x010a
        /*062a*/ 	.byte	0x05
	.zero		1


	//   ....[82]....
        /*062c*/ 	.word	0x00002c70
        /*0630*/ 	.word	0x000000ff
        /*0634*/ 	.word	0x00000000
        /*0638*/ 	.short	0x010a
        /*063a*/ 	.byte	0x05
	.zero		1


	//   ....[83]....
        /*063c*/ 	.word	0x00002d00
        /*0640*/ 	.word	0x000000ff
        /*0644*/ 	.word	0x00000000
        /*0648*/ 	.short	0x010a
        /*064a*/ 	.byte	0x05
	.zero		1


	//   ....[84]....
        /*064c*/ 	.word	0x00002d90
        /*0650*/ 	.word	0x000000ff
        /*0654*/ 	.word	0x00000000
        /*0658*/ 	.short	0x010a
        /*065a*/ 	.byte	0x05
	.zero		1


	//   ....[85]....
        /*065c*/ 	.word	0x00002e20
        /*0660*/ 	.word	0x000000ff
        /*0664*/ 	.word	0x00000000
        /*0668*/ 	.short	0x010a
        /*066a*/ 	.byte	0x05
	.zero		1


	//   ....[86]....
        /*066c*/ 	.word	0x00002eb0
        /*0670*/ 	.word	0x000000ff
        /*0674*/ 	.word	0x00000000
        /*0678*/ 	.short	0x010a
        /*067a*/ 	.byte	0x05
	.zero		1


	//   ....[87]....
        /*067c*/ 	.word	0x00002f40
        /*0680*/ 	.word	0x000000ff
        /*0684*/ 	.word	0x00000000
        /*0688*/ 	.short	0x010a
        /*068a*/ 	.byte	0x05
	.zero		1


	//   ....[88]....
        /*068c*/ 	.word	0x00002fd0
        /*0690*/ 	.word	0x000000ff
        /*0694*/ 	.word	0x00000000
        /*0698*/ 	.short	0x010a
        /*069a*/ 	.byte	0x05
	.zero		1


	//   ....[89]....
        /*069c*/ 	.word	0x00003060
        /*06a0*/ 	.word	0x000000ff
        /*06a4*/ 	.word	0x00000000
        /*06a8*/ 	.short	0x010a
        /*06aa*/ 	.byte	0x05
	.zero		1


	//   ....[90]....
        /*06ac*/ 	.word	0x000030f0
        /*06b0*/ 	.word	0x000000ff
        /*06b4*/ 	.word	0x00000000
        /*06b8*/ 	.short	0x010a
        /*06ba*/ 	.byte	0x05
	.zero		1


	//   ....[91]....
        /*06bc*/ 	.word	0x00003180
        /*06c0*/ 	.word	0x000000ff
        /*06c4*/ 	.word	0x00000000
        /*06c8*/ 	.short	0x010a
        /*06ca*/ 	.byte	0x05
	.zero		1


	//   ....[92]....
        /*06cc*/ 	.word	0x00003210
        /*06d0*/ 	.word	0x000000ff
        /*06d4*/ 	.word	0x00000000
        /*06d8*/ 	.short	0x010a
        /*06da*/ 	.byte	0x05
	.zero		1


	//   ....[93]....
        /*06dc*/ 	.word	0x000032a0
        /*06e0*/ 	.word	0x000000ff
        /*06e4*/ 	.word	0x00000000
        /*06e8*/ 	.short	0x010a
        /*06ea*/ 	.byte	0x05
	.zero		1


	//   ....[94]....
        /*06ec*/ 	.word	0x00003330
        /*06f0*/ 	.word	0x000000ff
        /*06f4*/ 	.word	0x00000000
        /*06f8*/ 	.short	0x010a
        /*06fa*/ 	.byte	0x05
	.zero		1


	//   ....[95]....
        /*06fc*/ 	.word	0x000033c0
        /*0700*/ 	.word	0x000000ff
        /*0704*/ 	.word	0x00000000
        /*0708*/ 	.short	0x010a
        /*070a*/ 	.byte	0x05
	.zero		1


	//   ....[96]....
        /*070c*/ 	.word	0x00003460
        /*0710*/ 	.word	0x00000000
        /*0714*/ 	.word	0x00000000
        /*0718*/ 	.short	0x010a
        /*071a*/ 	.byte	0xff
	.zero		1


	//   ....[97]....
        /*071c*/ 	.word	0x000035a0
        /*0720*/ 	.word	0x00000002
        /*0724*/ 	.word	0x000001f0
        /*0728*/ 	.short	0x010a
        /*072a*/ 	.byte	0xff
	.zero		1


	//   ....[98]....
        /*072c*/ 	.word	0x00003600
        /*0730*/ 	.word	0x00000004
        /*0734*/ 	.word	0x00000000
        /*0738*/ 	.short	0x0101
        /*073a*/ 	.byte	0xff
	.zero		1


	//   ....[99]....
        /*073c*/ 	.word	0x00003620
        /*0740*/ 	.word	0x000000ff
        /*0744*/ 	.word	0x000001a0
        /*0748*/ 	.short	0x010a
        /*074a*/ 	.byte	0x04
	.zero		1


	//   ....[100]....
        /*074c*/ 	.word	0x00003740
        /*0750*/ 	.word	0x00000002
        /*0754*/ 	.word	0x00000190
        /*0758*/ 	.short	0x010a
        /*075a*/ 	.byte	0xff
	.zero		1


	//   ....[101]....
        /*075c*/ 	.word	0x00003850
        /*0760*/ 	.word	0x00000002
        /*0764*/ 	.word	0x00000000
        /*0768*/ 	.short	0x0101
        /*076a*/ 	.byte	0xff
	.zero		1


	//   ....[102]....
        /*076c*/ 	.word	0x000038e0
        /*0770*/ 	.word	0x000000ff
        /*0774*/ 	.word	0x000001a0
        /*0778*/ 	.short	0x0106
        /*077a*/ 	.byte	0x04
	.zero		1


	//   ....[103]....
        /*077c*/ 	.word	0x00003900
        /*0780*/ 	.word	0x000000ff
        /*0784*/ 	.word	0x000001a0
        /*0788*/ 	.short	0x010a
        /*078a*/ 	.byte	0x04
	.zero		1


	//   ....[104]....
        /*078c*/ 	.word	0x00003990
        /*0790*/ 	.word	0x000000ff
        /*0794*/ 	.word	0x000001a0
        /*0798*/ 	.short	0x0106
        /*079a*/ 	.byte	0x07
	.zero		1


	//   ....[105]....
        /*079c*/ 	.word	0x000039d0
        /*07a0*/ 	.word	0x00000000
        /*07a4*/ 	.word	0x000001a0
        /*07a8*/ 	.short	0x010a
        /*07aa*/ 	.byte	0xff
	.zero		1


	//   ....[106]....
        /*07ac*/ 	.word	0x00003ed0
        /*07b0*/ 	.word	0x00000000
        /*07b4*/ 	.word	0x00000190
        /*07b8*/ 	.short	0x010a
        /*07ba*/ 	.byte	0xff
	.zero		1


	//   ....[107]....
        /*07bc*/ 	.word	0x00003fd0
        /*07c0*/ 	.word	0x00000003
        /*07c4*/ 	.word	0x00000000
        /*07c8*/ 	.short	0x0101
        /*07ca*/ 	.byte	0xff
	.zero		1


	//   ....[108]....
        /*07cc*/ 	.word	0x00003fe0
        /*07d0*/ 	.word	0x000000ff
        /*07d4*/ 	.word	0x00000000
        /*07d8*/ 	.short	0x010a
        /*07da*/ 	.byte	0x04
	.zero		1


	//   ....[109]....
        /*07dc*/ 	.word	0x00004000
        /*07e0*/ 	.word	0x000000ff
        /*07e4*/ 	.word	0x000001d0
        /*07e8*/ 	.short	0x010a
        /*07ea*/ 	.byte	0x13
	.zero		1


	//   ....[110]....
        /*07ec*/ 	.word	0x00004140
        /*07f0*/ 	.word	0x000000ff
        /*07f4*/ 	.word	0x00000000
        /*07f8*/ 	.short	0x010a
        /*07fa*/ 	.byte	0x06
	.zero		1


	//   ....[111]....
        /*07fc*/ 	.word	0x00004240
        /*0800*/ 	.word	0x000000ff
        /*0804*/ 	.word	0x00000000
        /*0808*/ 	.short	0x010a
        /*080a*/ 	.byte	0x04
	.zero		1


	//   ....[112]....
        /*080c*/ 	.word	0x00004420
        /*0810*/ 	.word	0x000000ff
        /*0814*/ 	.word	0x00000000
        /*0818*/ 	.short	0x010a
        /*081a*/ 	.byte	0x04
	.zero		1


	//   ....[113]....
        /*081c*/ 	.word	0x000044b0
        /*0820*/ 	.word	0x000000ff
        /*0824*/ 	.word	0x00000000
        /*0828*/ 	.short	0x010a
        /*082a*/ 	.byte	0x05
	.zero		1


	//   ....[114]....
        /*082c*/ 	.word	0x00004540
        /*0830*/ 	.word	0x000000ff
        /*0834*/ 	.word	0x00000000
        /*0838*/ 	.short	0x010a
        /*083a*/ 	.byte	0x05
	.zero		1


	//   ....[115]....
        /*083c*/ 	.word	0x000045d0
        /*0840*/ 	.word	0x000000ff
        /*0844*/ 	.word	0x00000000
        /*0848*/ 	.short	0x010a
        /*084a*/ 	.byte	0x04
	.zero		1


	//   ....[116]....
        /*084c*/ 	.word	0x00004b30
        /*0850*/ 	.word	0x00000008
        /*0854*/ 	.word	0x00000190
        /*0858*/ 	.short	0x010a
        /*085a*/ 	.byte	0xff
	.zero		1


	//   ....[117]....
        /*085c*/ 	.word	0x00004ca0
        /*0860*/ 	.word	0x00000000
        /*0864*/ 	.word	0x00000000
        /*0868*/ 	.short	0x0101
        /*086a*/ 	.byte	0xff
	.zero		1


	//   ....[118]....
        /*086c*/ 	.word	0x00005180
        /*0870*/ 	.word	0x000000ff
        /*0874*/ 	.word	0x00000188
        /*0878*/ 	.short	0x010a
        /*087a*/ 	.byte	0x15
	.zero		1


	//   ....[119]....
        /*087c*/ 	.word	0x00005310
        /*0880*/ 	.word	0x000000ff
        /*0884*/ 	.word	0x00000160
        /*0888*/ 	.short	0x010a
        /*088a*/ 	.byte	0x15
	.zero		1


	//   ....[120]....
        /*088c*/ 	.word	0x00005460
        /*0890*/ 	.word	0x000000ff
        /*0894*/ 	.word	0x00000140
        /*0898*/ 	.short	0x010b
        /*089a*/ 	.byte	0x15
	.zero		1


	//   ....[121]....
        /*089c*/ 	.word	0x00005470
        /*08a0*/ 	.word	0x000000ff
        /*08a4*/ 	.word	0x00000000
        /*08a8*/ 	.short	0x0101
        /*08aa*/ 	.byte	0x32
	.zero		1


	//   ....[122]....
        /*08ac*/ 	.word	0x00005480
        /*08b0*/ 	.word	0x000000ff
        /*08b4*/ 	.word	0x00000168
        /*08b8*/ 	.short	0x010a
        /*08ba*/ 	.byte	0x15
	.zero		1


	//   ....[123]....
        /*08bc*/ 	.word	0x000055d0
        /*08c0*/ 	.word	0x000000ff
        /*08c4*/ 	.word	0x00000148
        /*08c8*/ 	.short	0x010b
        /*08ca*/ 	.byte	0x15
	.zero		1


	//   ....[124]....
        /*08cc*/ 	.word	0x000055e0
        /*08d0*/ 	.word	0x000000ff
        /*08d4*/ 	.word	0x00000000
        /*08d8*/ 	.short	0x0101
        /*08da*/ 	.byte	0x31
	.zero		1


	//   ....[125]....
        /*08dc*/ 	.word	0x000055f0
        /*08e0*/ 	.word	0x000000ff
        /*08e4*/ 	.word	0x00000170
        /*08e8*/ 	.short	0x010a
        /*08ea*/ 	.byte	0x15
	.zero		1


	//   ....[126]....
        /*08ec*/ 	.word	0x00005750
        /*08f0*/ 	.word	0x000000ff
        /*08f4*/ 	.word	0x00000150
        /*08f8*/ 	.short	0x010b
        /*08fa*/ 	.byte	0x15
	.zero		1


	//   ....[127]....
        /*08fc*/ 	.word	0x00005760
        /*0900*/ 	.word	0x000000ff
        /*0904*/ 	.word	0x00000000
        /*0908*/ 	.short	0x0101
        /*090a*/ 	.byte	0x30
	.zero		1


	//   ....[128]....
        /*090c*/ 	.word	0x00005770
        /*0910*/ 	.word	0x000000ff
        /*0914*/ 	.word	0x00000178
        /*0918*/ 	.short	0x010a
        /*091a*/ 	.byte	0x15
	.zero		1


	//   ....[129]....
        /*091c*/ 	.word	0x00005960
        /*0920*/ 	.word	0x000000ff
        /*0924*/ 	.word	0x00000158
        /*0928*/ 	.short	0x010b
        /*092a*/ 	.byte	0x15
	.zero		1


	//   ....[130]....
        /*092c*/ 	.word	0x00005970
        /*0930*/ 	.word	0x000000ff
        /*0934*/ 	.word	0x00000000
        /*0938*/ 	.short	0x0101
        /*093a*/ 	.byte	0x2b
	.zero		1


	//   ....[131]....
        /*093c*/ 	.word	0x000059a0
        /*0940*/ 	.word	0x000000ff
        /*0944*/ 	.word	0x00000160
        /*0948*/ 	.short	0x010a
        /*094a*/ 	.byte	0x15
	.zero		1


	//   ....[132]....
        /*094c*/ 	.word	0x000059c0
        /*0950*/ 	.word	0x000000ff
        /*0954*/ 	.word	0x00000168
        /*0958*/ 	.short	0x010a
        /*095a*/ 	.byte	0x15
	.zero		1


	//   ....[133]....
        /*095c*/ 	.word	0x000059e0
        /*0960*/ 	.word	0x000000ff
        /*0964*/ 	.word	0x00000170
        /*0968*/ 	.short	0x010a
        /*096a*/ 	.byte	0x15
	.zero		1


	//   ....[134]....
        /*096c*/ 	.word	0x00005a20
        /*0970*/ 	.word	0x00000000
        /*0974*/ 	.word	0x00000178
        /*0978*/ 	.short	0x010a
        /*097a*/ 	.byte	0xff
	.zero		1


	//   ....[135]....
        /*097c*/ 	.word	0x00005d70
        /*0980*/ 	.word	0x00000003
        /*0984*/ 	.word	0x00000190
        /*0988*/ 	.short	0x010a
        /*098a*/ 	.byte	0xff
	.zero		1


	//   ....[136]....
        /*098c*/ 	.word	0x00005ef0
        /*0990*/ 	.word	0x00000000
        /*0994*/ 	.word	0x00000000
        /*0998*/ 	.short	0x0101
        /*099a*/ 	.byte	0xff
	.zero		1


	//   ....[137]....
        /*099c*/ 	.word	0x00006a40
        /*09a0*/ 	.word	0x00000002
        /*09a4*/ 	.word	0x00000140
        /*09a8*/ 	.short	0x010a
        /*09aa*/ 	.byte	0xff
	.zero		1


	//   ....[138]....
        /*09ac*/ 	.word	0x00006ab0
        /*09b0*/ 	.word	0x00000047
        /*09b4*/ 	.word	0x000001b0
        /*09b8*/ 	.short	0x010a
        /*09ba*/ 	.byte	0xff
	.zero		1


	//   ....[139]....
        /*09bc*/ 	.word	0x00006ba0
        /*09c0*/ 	.word	0x00000002
        /*09c4*/ 	.word	0x00000140
        /*09c8*/ 	.short	0x010a
        /*09ca*/ 	.byte	0xff
	.zero		1


	//   ....[140]....
        /*09cc*/ 	.word	0x00006cb0
        /*09d0*/ 	.word	0x00000000
        /*09d4*/ 	.word	0x00000000
        /*09d8*/ 	.short	0x0101
        /*09da*/ 	.byte	0xff
	.zero		1


	//   ....[141]....
        /*09dc*/ 	.word	0x00006d30
        /*09e0*/ 	.word	0x00000047
        /*09e4*/ 	.word	0x000001b0
        /*09e8*/ 	.short	0x010a
        /*09ea*/ 	.byte	0xff
	.zero		1


	//   ....[142]....
        /*09ec*/ 	.word	0x00007880
        /*09f0*/ 	.word	0x00000070
        /*09f4*/ 	.word	0x00000140
        /*09f8*/ 	.short	0x010a
        /*09fa*/ 	.byte	0xff
	.zero		1


	//   ....[143]....
        /*09fc*/ 	.word	0x00007950
        /*0a00*/ 	.word	0x00000070
        /*0a04*/ 	.word	0x00000140
        /*0a08*/ 	.short	0x010a
        /*0a0a*/ 	.byte	0xff
	.zero		1


	//   ....[144]....
        /*0a0c*/ 	.word	0x00007a60
        /*0a10*/ 	.word	0x00000000
        /*0a14*/ 	.word	0x00000000
        /*0a18*/ 	.short	0x0101
        /*0a1a*/ 	.byte	0xff
	.zero		1


	//   ....[145]....
        /*0a1c*/ 	.word	0x000085d0
        /*0a20*/ 	.word	0x00000070
        /*0a24*/ 	.word	0x00000140
        /*0a28*/ 	.short	0x010a
        /*0a2a*/ 	.byte	0xff
	.zero		1


	//   ....[146]....
        /*0a2c*/ 	.word	0x000086a0
        /*0a30*/ 	.word	0x00000070
        /*0a34*/ 	.word	0x00000140
        /*0a38*/ 	.short	0x010a
        /*0a3a*/ 	.byte	0xff
	.zero		1


	//   ....[147]....
        /*0a3c*/ 	.word	0x000087b0
        /*0a40*/ 	.word	0x00000000
        /*0a44*/ 	.word	0x00000000
        /*0a48*/ 	.short	0x0101
        /*0a4a*/ 	.byte	0xff
	.zero		1


	//   ....[148]....
        /*0a4c*/ 	.word	0x00009350
        /*0a50*/ 	.word	0x00000066
        /*0a54*/ 	.word	0x00000140
        /*0a58*/ 	.short	0x010a
        /*0a5a*/ 	.byte	0xff
	.zero		1


	//   ....[149]....
        /*0a5c*/ 	.word	0x00009420
        /*0a60*/ 	.word	0x00000066
        /*0a64*/ 	.word	0x00000140
        /*0a68*/ 	.short	0x010a
        /*0a6a*/ 	.byte	0xff
	.zero		1


	//   ....[150]....
        /*0a6c*/ 	.word	0x00009530
        /*0a70*/ 	.word	0x00000000
        /*0a74*/ 	.word	0x00000000
        /*0a78*/ 	.short	0x0101
        /*0a7a*/ 	.byte	0xff
	.zero		1


	//   ....[151]....
        /*0a7c*/ 	.word	0x000099c0
        /*0a80*/ 	.word	0x000000ff
        /*0a84*/ 	.word	0x00000000
        /*0a88*/ 	.short	0x0101
        /*0a8a*/ 	.byte	0x04
	.zero		1


	//   ....[152]....
        /*0a8c*/ 	.word	0x0000a1d0
        /*0a90*/ 	.word	0x00000000
        /*0a94*/ 	.word	0x00000200
        /*0a98*/ 	.short	0x010a
        /*0a9a*/ 	.byte	0xff
	.zero		1


	//   ....[153]....
        /*0a9c*/ 	.word	0x0000a230
        /*0aa0*/ 	.word	0x00000000
        /*0aa4*/ 	.word	0x000000a0
        /*0aa8*/ 	.short	0x010a
        /*0aaa*/ 	.byte	0xff
	.zero		1


	//   ....[154]....
        /*0aac*/ 	.word	0x0000a290
        /*0ab0*/ 	.word	0x00000000
        /*0ab4*/ 	.word	0x000000a0
        /*0ab8*/ 	.short	0x010a
        /*0aba*/ 	.byte	0xff
	.zero		1


	//   ....[155]....
        /*0abc*/ 	.word	0x0000a2e0
        /*0ac0*/ 	.word	0x00000003
        /*0ac4*/ 	.word	0x00000190
        /*0ac8*/ 	.short	0x010a
        /*0aca*/ 	.byte	0xff
	.zero		1


	//   ....[156]....
        /*0acc*/ 	.word	0x0000a340
        /*0ad0*/ 	.word	0x00000000
        /*0ad4*/ 	.word	0x00000000
        /*0ad8*/ 	.short	0x010a
        /*0ada*/ 	.byte	0xff
	.zero		1


	//   ....[157]....
        /*0adc*/ 	.word	0x0000a3a0
        /*0ae0*/ 	.word	0x00000000
        /*0ae4*/ 	.word	0x00000000
        /*0ae8*/ 	.short	0x010a
        /*0aea*/ 	.byte	0xff
	.zero		1


	//   ....[158]....
        /*0aec*/ 	.word	0x0000a400
        /*0af0*/ 	.word	0x00000000
        /*0af4*/ 	.word	0x00000000
        /*0af8*/ 	.short	0x010a
        /*0afa*/ 	.byte	0xff
	.zero		1


	//   ....[159]....
        /*0afc*/ 	.word	0x0000a460
        /*0b00*/ 	.word	0x00000000
        /*0b04*/ 	.word	0x00000000
        /*0b08*/ 	.short	0x010a
        /*0b0a*/ 	.byte	0xff
	.zero		1


	//   ....[160]....
        /*0b0c*/ 	.word	0x0000a4c0
        /*0b10*/ 	.word	0x00000000
        /*0b14*/ 	.word	0x00000000
        /*0b18*/ 	.short	0x010a
        /*0b1a*/ 	.byte	0xff
	.zero		1


	//   ....[161]....
        /*0b1c*/ 	.word	0x0000a520
        /*0b20*/ 	.word	0x00000000
        /*0b24*/ 	.word	0x00000000
        /*0b28*/ 	.short	0x010a
        /*0b2a*/ 	.byte	0xff
	.zero		1


	//   ....[162]....
        /*0b2c*/ 	.word	0x0000a580
        /*0b30*/ 	.word	0x00000000
        /*0b34*/ 	.word	0x00000000
        /*0b38*/ 	.short	0x010a
        /*0b3a*/ 	.byte	0xff
	.zero		1


	//   ....[163]....
        /*0b3c*/ 	.word	0x0000a5e0
        /*0b40*/ 	.word	0x00000000
        /*0b44*/ 	.word	0x00000000
        /*0b48*/ 	.short	0x010a
        /*0b4a*/ 	.byte	0xff
	.zero		1


	//   ....[164]....
        /*0b4c*/ 	.word	0x0000a640
        /*0b50*/ 	.word	0x00000000
        /*0b54*/ 	.word	0x00000000
        /*0b58*/ 	.short	0x010a
        /*0b5a*/ 	.byte	0xff
	.zero		1


	//   ....[165]....
        /*0b5c*/ 	.word	0x0000a6a0
        /*0b60*/ 	.word	0x00000000
        /*0b64*/ 	.word	0x00000000
        /*0b68*/ 	.short	0x010a
        /*0b6a*/ 	.byte	0xff
	.zero		1


	//   ....[166]....
        /*0b6c*/ 	.word	0x0000a700
        /*0b70*/ 	.word	0x00000000
        /*0b74*/ 	.word	0x00000000
        /*0b78*/ 	.short	0x010a
        /*0b7a*/ 	.byte	0xff
	.zero		1


	//   ....[167]....
        /*0b7c*/ 	.word	0x0000a760
        /*0b80*/ 	.word	0x00000000
        /*0b84*/ 	.word	0x00000000
        /*0b88*/ 	.short	0x010a
        /*0b8a*/ 	.byte	0xff
	.zero		1


	//   ....[168]....
        /*0b8c*/ 	.word	0x0000a7c0
        /*0b90*/ 	.word	0x00000000
        /*0b94*/ 	.word	0x00000000
        /*0b98*/ 	.short	0x010a
        /*0b9a*/ 	.byte	0xff
	.zero		1


	//   ....[169]....
        /*0b9c*/ 	.word	0x0000a820
        /*0ba0*/ 	.word	0x00000000
        /*0ba4*/ 	.word	0x00000000
        /*0ba8*/ 	.short	0x010a
        /*0baa*/ 	.byte	0xff
	.zero		1


	//   ....[170]....
        /*0bac*/ 	.word	0x0000a880
        /*0bb0*/ 	.word	0x00000000
        /*0bb4*/ 	.word	0x00000000
        /*0bb8*/ 	.short	0x010a
        /*0bba*/ 	.byte	0xff
	.zero		1


	//   ....[171]....
        /*0bbc*/ 	.word	0x0000a8e0
        /*0bc0*/ 	.word	0x00000000
        /*0bc4*/ 	.word	0x00000000
        /*0bc8*/ 	.short	0x010a
        /*0bca*/ 	.byte	0xff
	.zero		1


	//   ....[172]....
        /*0bcc*/ 	.word	0x0000a940
        /*0bd0*/ 	.word	0x00000000
        /*0bd4*/ 	.word	0x00000000
        /*0bd8*/ 	.short	0x010a
        /*0bda*/ 	.byte	0xff
	.zero		1


	//   ....[173]....
        /*0bdc*/ 	.word	0x0000a9a0
        /*0be0*/ 	.word	0x00000000
        /*0be4*/ 	.word	0x00000000
        /*0be8*/ 	.short	0x010a
        /*0bea*/ 	.byte	0xff
	.zero		1


	//   ....[174]....
        /*0bec*/ 	.word	0x0000aa00
        /*0bf0*/ 	.word	0x00000000
        /*0bf4*/ 	.word	0x00000000
        /*0bf8*/ 	.short	0x010a
        /*0bfa*/ 	.byte	0xff
	.zero		1


	//   ....[175]....
        /*0bfc*/ 	.word	0x0000aa50
        /*0c00*/ 	.word	0x00000002
        /*0c04*/ 	.word	0x000001f0
        /*0c08*/ 	.short	0x010a
        /*0c0a*/ 	.byte	0xff
	.zero		1


	//   ....[176]....
        /*0c0c*/ 	.word	0x0000aab0
        /*0c10*/ 	.word	0x00000002
        /*0c14*/ 	.word	0x000001a0
        /*0c18*/ 	.short	0x010a
        /*0c1a*/ 	.byte	0xff
	.zero		1


	//   ....[177]....
        /*0c1c*/ 	.word	0x0000ab00
        /*0c20*/ 	.word	0x00000002
        /*0c24*/ 	.word	0x00000190
        /*0c28*/ 	.short	0x010a
        /*0c2a*/ 	.byte	0xff
	.zero		1


	//   ....[178]....
        /*0c2c*/ 	.word	0x0000ab60
        /*0c30*/ 	.word	0x00000000
        /*0c34*/ 	.word	0x000001a0
        /*0c38*/ 	.short	0x010a
        /*0c3a*/ 	.byte	0xff
	.zero		1


	//   ....[179]....
        /*0c3c*/ 	.word	0x0000abb0
        /*0c40*/ 	.word	0x00000000
        /*0c44*/ 	.word	0x00000190
        /*0c48*/ 	.short	0x010a
        /*0c4a*/ 	.byte	0xff
	.zero		1


	//   ....[180]....
        /*0c4c*/ 	.word	0x0000ac10
        /*0c50*/ 	.word	0x00000003
        /*0c54*/ 	.word	0x000001d0
        /*0c58*/ 	.short	0x010a
        /*0c5a*/ 	.byte	0xff
	.zero		1


	//   ....[181]....
        /*0c5c*/ 	.word	0x0000ac70
        /*0c60*/ 	.word	0x00000000
        /*0c64*/ 	.word	0x00000000
        /*0c68*/ 	.short	0x010a
        /*0c6a*/ 	.byte	0xff
	.zero		1


	//   ....[182]....
        /*0c6c*/ 	.word	0x0000acd0
        /*0c70*/ 	.word	0x00000000
        /*0c74*/ 	.word	0x00000000
        /*0c78*/ 	.short	0x010a
        /*0c7a*/ 	.byte	0xff
	.zero		1


	//   ....[183]....
        /*0c7c*/ 	.word	0x0000ad30
        /*0c80*/ 	.word	0x00000000
        /*0c84*/ 	.word	0x00000000
        /*0c88*/ 	.short	0x010a
        /*0c8a*/ 	.byte	0xff
	.zero		1


	//   ....[184]....
        /*0c8c*/ 	.word	0x0000ad90
        /*0c90*/ 	.word	0x00000000
        /*0c94*/ 	.word	0x00000000
        /*0c98*/ 	.short	0x010a
        /*0c9a*/ 	.byte	0xff
	.zero		1


	//   ....[185]....
        /*0c9c*/ 	.word	0x0000adf0
        /*0ca0*/ 	.word	0x00000000
        /*0ca4*/ 	.word	0x00000000
        /*0ca8*/ 	.short	0x010a
        /*0caa*/ 	.byte	0xff
	.zero		1


	//   ....[186]....
        /*0cac*/ 	.word	0x0000ae40
        /*0cb0*/ 	.word	0x00000008
        /*0cb4*/ 	.word	0x00000190
        /*0cb8*/ 	.short	0x010a
        /*0cba*/ 	.byte	0xff
	.zero		1


	//   ....[187]....
        /*0cbc*/ 	.word	0x0000aea0
        /*0cc0*/ 	.word	0x00000000
        /*0cc4*/ 	.word	0x00000188
        /*0cc8*/ 	.short	0x010a
        /*0cca*/ 	.byte	0xff
	.zero		1


	//   ....[188]....
        /*0ccc*/ 	.word	0x0000af00
        /*0cd0*/ 	.word	0x00000005
        /*0cd4*/ 	.word	0x00000160
        /*0cd8*/ 	.short	0x010a
        /*0cda*/ 	.byte	0xff
	.zero		1


	//   ....[189]....
        /*0cdc*/ 	.word	0x0000af60
        /*0ce0*/ 	.word	0x00000005
        /*0ce4*/ 	.word	0x00000168
        /*0ce8*/ 	.short	0x010a
        /*0cea*/ 	.byte	0xff
	.zero		1


	//   ....[190]....
        /*0cec*/ 	.word	0x0000afc0
        /*0cf0*/ 	.word	0x00000005
        /*0cf4*/ 	.word	0x00000170
        /*0cf8*/ 	.short	0x010a
        /*0cfa*/ 	.byte	0xff
	.zero		1


	//   ....[191]....
        /*0cfc*/ 	.word	0x0000b020
        /*0d00*/ 	.word	0x00000005
        /*0d04*/ 	.word	0x00000178
        /*0d08*/ 	.short	0x010a
        /*0d0a*/ 	.byte	0xff
	.zero		1


	//   ....[192]....
        /*0d0c*/ 	.word	0x0000b080
        /*0d10*/ 	.word	0x00000000
        /*0d14*/ 	.word	0x00000160
        /*0d18*/ 	.short	0x010a
        /*0d1a*/ 	.byte	0xff
	.zero		1


	//   ....[193]....
        /*0d1c*/ 	.word	0x0000b0e0
        /*0d20*/ 	.word	0x00000000
        /*0d24*/ 	.word	0x00000168
        /*0d28*/ 	.short	0x010a
        /*0d2a*/ 	.byte	0xff
	.zero		1


	//   ....[194]....
        /*0d2c*/ 	.word	0x0000b140
        /*0d30*/ 	.word	0x00000000
        /*0d34*/ 	.word	0x00000170
        /*0d38*/ 	.short	0x010a
        /*0d3a*/ 	.byte	0xff
	.zero		1


	//   ....[195]....
        /*0d3c*/ 	.word	0x0000b190
        /*0d40*/ 	.word	0x00000003
        /*0d44*/ 	.word	0x00000190
        /*0d48*/ 	.short	0x010a
        /*0d4a*/ 	.byte	0xff
	.zero		1


	//   ....[196]....
        /*0d4c*/ 	.word	0x0000b1e0
        /*0d50*/ 	.word	0x00000002
        /*0d54*/ 	.word	0x00000140
        /*0d58*/ 	.short	0x010a
        /*0d5a*/ 	.byte	0xff
	.zero		1


	//   ....[197]....
        /*0d5c*/ 	.word	0x0000b230
        /*0d60*/ 	.word	0x00000047
        /*0d64*/ 	.word	0x000001b0
        /*0d68*/ 	.short	0x010a
        /*0d6a*/ 	.byte	0xff
	.zero		1


	//   ....[198]....
        /*0d6c*/ 	.word	0x0000b280
        /*0d70*/ 	.word	0x00000070
        /*0d74*/ 	.word	0x00000140
        /*0d78*/ 	.short	0x010a
        /*0d7a*/ 	.byte	0xff
	.zero		1


	//   ....[199]....
        /*0d7c*/ 	.word	0x0000b2d0
        /*0d80*/ 	.word	0x00000070
        /*0d84*/ 	.word	0x00000140
        /*0d88*/ 	.short	0x010a
        /*0d8a*/ 	.byte	0xff
	.zero		1


	//   ....[200]....
        /*0d8c*/ 	.word	0x0000b320
        /*0d90*/ 	.word	0x00000066
        /*0d94*/ 	.word	0x00000140
        /*0d98*/ 	.short	0x010a
        /*0d9a*/ 	.byte	0xff
	.zero		1


	//----- nvinfo : EIATTR_NUM_MBARRIERS
	.align		4
.L_48:
        /*0d9c*/ 	.byte	0x03, 0x38
        /*0d9e*/ 	.short	0x0042


	//----- nvinfo : EIATTR_EXIT_INSTR_OFFSETS
	.align		4
        /*0da0*/ 	.byte	0x04, 0x1c
        /*0da2*/ 	.short	(.L_50 - .L_49)


	//   ....[0]....
.L_49:
        /*0da4*/ 	.word	0x00003490


	//   ....[1]....
        /*0da8*/ 	.word	0x000039a0


	//   ....[2]....
        /*0dac*/ 	.word	0x00003a00


	//   ....[3]....
        /*0db0*/ 	.word	0x00004830


	//   ....[4]....
        /*0db4*/ 	.word	0x00005a50


	//   ....[5]....
        /*0db8*/ 	.word	0x00005a90


	//   ....[6]....
        /*0dbc*/ 	.word	0x0000a1c0


	//----- nvinfo : EIATTR_MAX_THREADS
	.align		4
.L_50:
        /*0dc0*/ 	.byte	0x04, 0x05
        /*0dc2*/ 	.short	(.L_52 - .L_51)
.L_51:
        /*0dc4*/ 	.word	0x00000100
        /*0dc8*/ 	.word	0x00000001
        /*0dcc*/ 	.word	0x00000001


	//----- nvinfo : EIATTR_CRS_STACK_SIZE
	.align		4
.L_52:
        /*0dd0*/ 	.byte	0x04, 0x1e
        /*0dd2*/ 	.short	(.L_54 - .L_53)
.L_53:
        /*0dd4*/ 	.word	0x00000000


	//----- nvinfo : EIATTR_CBANK_PARAM_SIZE
	.align		4
.L_54:
        /*0dd8*/ 	.byte	0x03, 0x19
        /*0dda*/ 	.short	0x0800


	//----- nvinfo : EIATTR_PARAM_CBANK
	.align		4
        /*0ddc*/ 	.byte	0x04, 0x0a
        /*0dde*/ 	.short	(.L_56 - .L_55)
	.align		4
.L_55:
        /*0de0*/ 	.word	index@(.nv.constant0._ZN7cutlass13device_kernelINS_4gemm6kernel13GemmUniversalIN4cute5tupleIJiiiiEEENS1_10collective13CollectiveMmaINS1_35MainloopSm100TmaUmmaWarpSpecializedILi20ELi2ELi4ENS5_IJNS4_1CILi4EEENSA_ILi1EEESC_EEEEENS5_IJNSA_ILi64EEENSA_ILi256EEENSA_ILi32EEEEEENS_12float_e4m3_tENS5_IJlSC_lEEESJ_SK_NS4_8TiledMMAINS4_8MMA_AtomIJNS4_10MMA_TraitsINS4_19SM100_MMA_F8F6F4_SSEJSJ_SJ_fSF_SG_NS4_17integral_constantINS4_4UMMA5MajorELSR_0EEESS_NSP_INSQ_7ScaleInELST_0EEESU_EEEEEENS4_6LayoutINS5_IJSC_SC_SC_EEENS5_IJNSA_ILi0EEESZ_SZ_EEEEENS5_IJNS4_10UnderscoreES12_S12_EEEEENS4_13SM90_TMA_LOADENS4_14ComposedLayoutINS4_7SwizzleILi1ELi4ELi3EEENS4_18smem_ptr_flag_bitsILi8EEENSX_INS5_IJNSA_ILi8EEESH_EEENS5_IJSH_SC_EEEEEEEvNS4_8identityENS4_23SM90_TMA_LOAD_MULTICASTES1F_vS1G_EENS_8epilogue10collective18CollectiveEpilogueINS1J_23Sm100TmaWarpSpecializedILi4ELi2ELi32ELb0ELb0EEEJSI_NS5_IJNSX_ISF_SC_EES1O_EEESJ_SK_SJ_SK_NS1J_6fusion15FusionCallbacksIS1N_NS1Q_17LinearCombinationISJ_fSJ_fLNS_15FloatRoundStyleE2EEESI_S1P_JEEENS4_5SM1004TMEM4LOAD26SM100_TMEM_LOAD_16dp32b32xES15_NS16_INS17_ILi2ELi4ELi3EEES1A_NSX_INS5_IJS1B_SF_EEENS5_IJSF_SC_EEEEEEENS4_39AutoVectorizingCopyWithAssumedAlignmentILi128EEENS4_14SM90_TMA_STOREES24_S26_S26_EEEvvEEEEvNT_6ParamsE)
        /*0de4*/ 	.short	0x0380
        /*0de6*/ 	.short	0x0800


	//----- nvinfo : EIATTR_SW_WAR
	.align		4
.L_56:
        /*0de8*/ 	.byte	0x04, 0x36
        /*0dea*/ 	.short	(.L_58 - .L_57)
.L_57:
        /*0dec*/ 	.word	0x00000008
.L_58:


//--------------------- .nv.callgraph             --------------------------
	.section	.nv.callgraph,"",@"SHT_CUDA_CALLGRAPH"
	.align	4
	.sectionentsize	8
	.align		4
        /*0000*/ 	.word	0x00000000
	.align		4
        /*0004*/ 	.word	0xffffffff
	.align		4
        /*0008*/ 	.word	index@(_ZN7cutlass13device_kernelINS_4gemm6kernel13GemmUniversalIN4cute5tupleIJiiiiEEENS1_10collective13CollectiveMmaINS1_35MainloopSm100TmaUmmaWarpSpecializedILi20ELi2ELi4ENS5_IJNS4_1CILi4EEENSA_ILi1EEESC_EEEEENS5_IJNSA_ILi64EEENSA_ILi256EEENSA_ILi32EEEEEENS_12float_e4m3_tENS5_IJlSC_lEEESJ_SK_NS4_8TiledMMAINS4_8MMA_AtomIJNS4_10MMA_TraitsINS4_19SM100_MMA_F8F6F4_SSEJSJ_SJ_fSF_SG_NS4_17integral_constantINS4_4UMMA5MajorELSR_0EEESS_NSP_INSQ_7ScaleInELST_0EEESU_EEEEEENS4_6LayoutINS5_IJSC_SC_SC_EEENS5_IJNSA_ILi0EEESZ_SZ_EEEEENS5_IJNS4_10UnderscoreES12_S12_EEEEENS4_13SM90_TMA_LOADENS4_14ComposedLayoutINS4_7SwizzleILi1ELi4ELi3EEENS4_18smem_ptr_flag_bitsILi8EEENSX_INS5_IJNSA_ILi8EEESH_EEENS5_IJSH_SC_EEEEEEEvNS4_8identityENS4_23SM90_TMA_LOAD_MULTICASTES1F_vS1G_EENS_8epilogue10collective18CollectiveEpilogueINS1J_23Sm100TmaWarpSpecializedILi4ELi2ELi32ELb0ELb0EEEJSI_NS5_IJNSX_ISF_SC_EES1O_EEESJ_SK_SJ_SK_NS1J_6fusion15FusionCallbacksIS1N_NS1Q_17LinearCombinationISJ_fSJ_fLNS_15FloatRoundStyleE2EEESI_S1P_JEEENS4_5SM1004TMEM4LOAD26SM100_TMEM_LOAD_16dp32b32xES15_NS16_INS17_ILi2ELi4ELi3EEES1A_NSX_INS5_IJS1B_SF_EEENS5_IJSF_SC_EEEEEEENS4_39AutoVectorizingCopyWithAssumedAlignmentILi128EEENS4_14SM90_TMA_STOREES24_S26_S26_EEEvvEEEEvNT_6ParamsE)
	.align		4
        /*000c*/ 	.word	index@(__assertfail)
	.align		4
        /*0010*/ 	.word	0x00000000
	.align		4
        /*0014*/ 	.word	0xfffffffe
	.align		4
        /*0018*/ 	.word	0x00000000
	.align		4
        /*001c*/ 	.word	0xfffffffd
	.align		4
        /*0020*/ 	.word	0x00000000
	.align		4
        /*0024*/ 	.word	0xfffffffc


//--------------------- .nv.constant4             --------------------------
	.section	.nv.constant4,"a",@progbits
	.align	8
	.align		8
.nv.constant4:
        /*0000*/ 	.dword	__assertfail
	.align		8
        /*0008*/ 	.dword	__unnamed_1
	.align		8
        /*0010*/ 	.dword	__unnamed_2
	.align		8
        /*0018*/ 	.dword	__unnamed_3
	.align		8
        /*0020*/ 	.dword	_ZN40_INTERNAL_cd322826_4_k_cu_07e09b67_306514cuda3std3__45__cpo5beginE
	.align		8
        /*0028*/ 	.dword	_ZN40_INTERNAL_cd322826_4_k_cu_07e09b67_306514cuda3std3__45__cpo3endE
	.align		8
        /*0030*/ 	.dword	_ZN40_INTERNAL_cd322826_4_k_cu_07e09b67_306514cuda3std3__45__cpo6cbeginE
	.align		8
        /*0038*/ 	.dword	_ZN40_INTERNAL_cd322826_4_k_cu_07e09b67_306514cuda3std3__45__cpo4cendE
	.align		8
        /*0040*/ 	.dword	_ZN40_INTERNAL_cd322826_4_k_cu_07e09b67_306514cuda3std3__442_GLOBAL__N__cd322826_4_k_cu_07e09b67_306516ignoreE
	.align		8
        /*0048*/ 	.dword	_ZN40_INTERNAL_cd322826_4_k_cu_07e09b67_306514cuda3std3__419piecewise_constructE
	.align		8
        /*0050*/ 	.dword	_ZN40_INTERNAL_cd322826_4_k_cu_07e09b67_306514cuda3std3__48in_placeE
	.align		8
        /*0058*/ 	.dword	_ZN40_INTERNAL_cd322826_4_k_cu_07e09b67_306514cuda3std6ranges3__45__cpo4swapE
	.align		8
        /*0060*/ 	.dword	_ZN40_INTERNAL_cd322826_4_k_cu_07e09b67_306514cuda3std6ranges3__45__cpo9iter_moveE
	.align		8
        /*0068*/ 	.dword	_ZN40_INTERNAL_cd322826_4_k_cu_07e09b67_306514cute7productE
	.align		8
        /*0070*/ 	.dword	_ZN40_INTERNAL_cd322826_4_k_cu_07e09b67_306514cute1_E
	.align		8
        /*0078*/ 	.dword	$str$25
	.align		8
        /*0080*/ 	.dword	$str$26
	.align		8
        /*0088*/ 	.dword	$str$27
	.align		8
        /*0090*/ 	.dword	$str$28


//--------------------- .text._ZN7cutlass13device_kernelINS_4gemm6kernel13GemmUniversalIN4cute5tupleIJiiiiEEENS1_10collective13CollectiveMmaINS1_35MainloopSm100TmaUmmaWarpSpecializedILi20ELi2ELi4ENS5_IJNS4_1CILi4EEENSA_ILi1EEESC_EEEEENS5_IJNSA_ILi64EEENSA_ILi256EEENSA_ILi32EEEEEENS_12float_e4m3_tENS5_IJlSC_lEEESJ_SK_NS4_8TiledMMAINS4_8MMA_AtomIJNS4_10MMA_TraitsINS4_19SM100_MMA_F8F6F4_SSEJSJ_SJ_fSF_SG_NS4_17integral_constantINS4_4UMMA5MajorELSR_0EEESS_NSP_INSQ_7ScaleInELST_0EEESU_EEEEEENS4_6LayoutINS5_IJSC_SC_SC_EEENS5_IJNSA_ILi0EEESZ_SZ_EEEEENS5_IJNS4_10UnderscoreES12_S12_EEEEENS4_13SM90_TMA_LOADENS4_14ComposedLayoutINS4_7SwizzleILi1ELi4ELi3EEENS4_18smem_ptr_flag_bitsILi8EEENSX_INS5_IJNSA_ILi8EEESH_EEENS5_IJSH_SC_EEEEEEEvNS4_8identityENS4_23SM90_TMA_LOAD_MULTICASTES1F_vS1G_EENS_8epilogue10collective18CollectiveEpilogueINS1J_23Sm100TmaWarpSpecializedILi4ELi2ELi32ELb0ELb0EEEJSI_NS5_IJNSX_ISF_SC_EES1O_EEESJ_SK_SJ_SK_NS1J_6fusion15FusionCallbacksIS1N_NS1Q_17LinearCombinationISJ_fSJ_fLNS_15FloatRoundStyleE2EEESI_S1P_JEEENS4_5SM1004TMEM4LOAD26SM100_TMEM_LOAD_16dp32b32xES15_NS16_INS17_ILi2ELi4ELi3EEES1A_NSX_INS5_IJS1B_SF_EEENS5_IJSF_SC_EEEEEEENS4_39AutoVectorizingCopyWithAssumedAlignmentILi128EEENS4_14SM90_TMA_STOREES24_S26_S26_EEEvvEEEEvNT_6ParamsE --------------------------
	.section	.text._ZN7cutlass13device_kernelINS_4gemm6kernel13GemmUniversalIN4cute5tupleIJiiiiEEENS1_10collective13CollectiveMmaINS1_35MainloopSm100TmaUmmaWarpSpecializedILi20ELi2ELi4ENS5_IJNS4_1CILi4EEENSA_ILi1EEESC_EEEEENS5_IJNSA_ILi64EEENSA_ILi256EEENSA_ILi32EEEEEENS_12float_e4m3_tENS5_IJlSC_lEEESJ_SK_NS4_8TiledMMAINS4_8MMA_AtomIJNS4_10MMA_TraitsINS4_19SM100_MMA_F8F6F4_SSEJSJ_SJ_fSF_SG_NS4_17integral_constantINS4_4UMMA5MajorELSR_0EEESS_NSP_INSQ_7ScaleInELST_0EEESU_EEEEEENS4_6LayoutINS5_IJSC_SC_SC_EEENS5_IJNSA_ILi0EEESZ_SZ_EEEEENS5_IJNS4_10UnderscoreES12_S12_EEEEENS4_13SM90_TMA_LOADENS4_14ComposedLayoutINS4_7SwizzleILi1ELi4ELi3EEENS4_18smem_ptr_flag_bitsILi8EEENSX_INS5_IJNSA_ILi8EEESH_EEENS5_IJSH_SC_EEEEEEEvNS4_8identityENS4_23SM90_TMA_LOAD_MULTICASTES1F_vS1G_EENS_8epilogue10collective18CollectiveEpilogueINS1J_23Sm100TmaWarpSpecializedILi4ELi2ELi32ELb0ELb0EEEJSI_NS5_IJNSX_ISF_SC_EES1O_EEESJ_SK_SJ_SK_NS1J_6fusion15FusionCallbacksIS1N_NS1Q_17LinearCombinationISJ_fSJ_fLNS_15FloatRoundStyleE2EEESI_S1P_JEEENS4_5SM1004TMEM4LOAD26SM100_TMEM_LOAD_16dp32b32xES15_NS16_INS17_ILi2ELi4ELi3EEES1A_NSX_INS5_IJS1B_SF_EEENS5_IJSF_SC_EEEEEEENS4_39AutoVectorizingCopyWithAssumedAlignmentILi128EEENS4_14SM90_TMA_STOREES24_S26_S26_EEEvvEEEEvNT_6ParamsE,"ax",@progbits
	.align	128
.text._ZN7cutlass13device_kernelINS_4gemm6kernel13GemmUniversalIN4cute5tupleIJiiiiEEENS1_10collective13CollectiveMmaINS1_35MainloopSm100TmaUmmaWarpSpecializedILi20ELi2ELi4ENS5_IJNS4_1CILi4EEENSA_ILi1EEESC_EEEEENS5_IJNSA_ILi64EEENSA_ILi256EEENSA_ILi32EEEEEENS_12float_e4m3_tENS5_IJlSC_lEEESJ_SK_NS4_8TiledMMAINS4_8MMA_AtomIJNS4_10MMA_TraitsINS4_19SM100_MMA_F8F6F4_SSEJSJ_SJ_fSF_SG_NS4_17integral_constantINS4_4UMMA5MajorELSR_0EEESS_NSP_INSQ_7ScaleInELST_0EEESU_EEEEEENS4_6LayoutINS5_IJSC_SC_SC_EEENS5_IJNSA_ILi0EEESZ_SZ_EEEEENS5_IJNS4_10UnderscoreES12_S12_EEEEENS4_13SM90_TMA_LOADENS4_14ComposedLayoutINS4_7SwizzleILi1ELi4ELi3EEENS4_18smem_ptr_flag_bitsILi8EEENSX_INS5_IJNSA_ILi8EEESH_EEENS5_IJSH_SC_EEEEEEEvNS4_8identityENS4_23SM90_TMA_LOAD_MULTICASTES1F_vS1G_EENS_8epilogue10collective18CollectiveEpilogueINS1J_23Sm100TmaWarpSpecializedILi4ELi2ELi32ELb0ELb0EEEJSI_NS5_IJNSX_ISF_SC_EES1O_EEESJ_SK_SJ_SK_NS1J_6fusion15FusionCallbacksIS1N_NS1Q_17LinearCombinationISJ_fSJ_fLNS_15FloatRoundStyleE2EEESI_S1P_JEEENS4_5SM1004TMEM4LOAD26SM100_TMEM_LOAD_16dp32b32xES15_NS16_INS17_ILi2ELi4ELi3EEES1A_NSX_INS5_IJS1B_SF_EEENS5_IJSF_SC_EEEEEEENS4_39AutoVectorizingCopyWithAssumedAlignmentILi128EEENS4_14SM90_TMA_STOREES24_S26_S26_EEEvvEEEEvNT_6ParamsE:
        .type           _ZN7cutlass13device_kernelINS_4gemm6kernel13GemmUniversalIN4cute5tupleIJiiiiEEENS1_10collective13CollectiveMmaINS1_35MainloopSm100TmaUmmaWarpSpecializedILi20ELi2ELi4ENS5_IJNS4_1CILi4EEENSA_ILi1EEESC_EEEEENS5_IJNSA_ILi64EEENSA_ILi256EEENSA_ILi32EEEEEENS_12float_e4m3_tENS5_IJlSC_lEEESJ_SK_NS4_8TiledMMAINS4_8MMA_AtomIJNS4_10MMA_TraitsINS4_19SM100_MMA_F8F6F4_SSEJSJ_SJ_fSF_SG_NS4_17integral_constantINS4_4UMMA5MajorELSR_0EEESS_NSP_INSQ_7ScaleInELST_0EEESU_EEEEEENS4_6LayoutINS5_IJSC_SC_SC_EEENS5_IJNSA_ILi0EEESZ_SZ_EEEEENS5_IJNS4_10UnderscoreES12_S12_EEEEENS4_13SM90_TMA_LOADENS4_14ComposedLayoutINS4_7SwizzleILi1ELi4ELi3EEENS4_18smem_ptr_flag_bitsILi8EEENSX_INS5_IJNSA_ILi8EEESH_EEENS5_IJSH_SC_EEEEEEEvNS4_8identityENS4_23SM90_TMA_LOAD_MULTICASTES1F_vS1G_EENS_8epilogue10collective18CollectiveEpilogueINS1J_23Sm100TmaWarpSpecializedILi4ELi2ELi32ELb0ELb0EEEJSI_NS5_IJNSX_ISF_SC_EES1O_EEESJ_SK_SJ_SK_NS1J_6fusion15FusionCallbacksIS1N_NS1Q_17LinearCombinationISJ_fSJ_fLNS_15FloatRoundStyleE2EEESI_S1P_JEEENS4_5SM1004TMEM4LOAD26SM100_TMEM_LOAD_16dp32b32xES15_NS16_INS17_ILi2ELi4ELi3EEES1A_NSX_INS5_IJS1B_SF_EEENS5_IJSF_SC_EEEEEEENS4_39AutoVectorizingCopyWithAssumedAlignmentILi128EEENS4_14SM90_TMA_STOREES24_S26_S26_EEEvvEEEEvNT_6ParamsE,@function
        .size           _ZN7cutlass13device_kernelINS_4gemm6kernel13GemmUniversalIN4cute5tupleIJiiiiEEENS1_10collective13CollectiveMmaINS1_35MainloopSm100TmaUmmaWarpSpecializedILi20ELi2ELi4ENS5_IJNS4_1CILi4EEENSA_ILi1EEESC_EEEEENS5_IJNSA_ILi64EEENSA_ILi256EEENSA_ILi32EEEEEENS_12float_e4m3_tENS5_IJlSC_lEEESJ_SK_NS4_8TiledMMAINS4_8MMA_AtomIJNS4_10MMA_TraitsINS4_19SM100_MMA_F8F6F4_SSEJSJ_SJ_fSF_SG_NS4_17integral_constantINS4_4UMMA5MajorELSR_0EEESS_NSP_INSQ_7ScaleInELST_0EEESU_EEEEEENS4_6LayoutINS5_IJSC_SC_SC_EEENS5_IJNSA_ILi0EEESZ_SZ_EEEEENS5_IJNS4_10UnderscoreES12_S12_EEEEENS4_13SM90_TMA_LOADENS4_14ComposedLayoutINS4_7SwizzleILi1ELi4ELi3EEENS4_18smem_ptr_flag_bitsILi8EEENSX_INS5_IJNSA_ILi8EEESH_EEENS5_IJSH_SC_EEEEEEEvNS4_8identityENS4_23SM90_TMA_LOAD_MULTICASTES1F_vS1G_EENS_8epilogue10collective18CollectiveEpilogueINS1J_23Sm100TmaWarpSpecializedILi4ELi2ELi32ELb0ELb0EEEJSI_NS5_IJNSX_ISF_SC_EES1O_EEESJ_SK_SJ_SK_NS1J_6fusion15FusionCallbacksIS1N_NS1Q_17LinearCombinationISJ_fSJ_fLNS_15FloatRoundStyleE2EEESI_S1P_JEEENS4_5SM1004TMEM4LOAD26SM100_TMEM_LOAD_16dp32b32xES15_NS16_INS17_ILi2ELi4ELi3EEES1A_NSX_INS5_IJS1B_SF_EEENS5_IJSF_SC_EEEEEEENS4_39AutoVectorizingCopyWithAssumedAlignmentILi128EEENS4_14SM90_TMA_STOREES24_S26_S26_EEEvvEEEEvNT_6ParamsE,(.L_x_226 - _ZN7cutlass13device_kernelINS_4gemm6kernel13GemmUniversalIN4cute5tupleIJiiiiEEENS1_10collective13CollectiveMmaINS1_35MainloopSm100TmaUmmaWarpSpecializedILi20ELi2ELi4ENS5_IJNS4_1CILi4EEENSA_ILi1EEESC_EEEEENS5_IJNSA_ILi64EEENSA_ILi256EEENSA_ILi32EEEEEENS_12float_e4m3_tENS5_IJlSC_lEEESJ_SK_NS4_8TiledMMAINS4_8MMA_AtomIJNS4_10MMA_TraitsINS4_19SM100_MMA_F8F6F4_SSEJSJ_SJ_fSF_SG_NS4_17integral_constantINS4_4UMMA5MajorELSR_0EEESS_NSP_INSQ_7ScaleInELST_0EEESU_EEEEEENS4_6LayoutINS5_IJSC_SC_SC_EEENS5_IJNSA_ILi0EEESZ_SZ_EEEEENS5_IJNS4_10UnderscoreES12_S12_EEEEENS4_13SM90_TMA_LOADENS4_14ComposedLayoutINS4_7SwizzleILi1ELi4ELi3EEENS4_18smem_ptr_flag_bitsILi8EEENSX_INS5_IJNSA_ILi8EEESH_EEENS5_IJSH_SC_EEEEEEEvNS4_8identityENS4_23SM90_TMA_LOAD_MULTICASTES1F_vS1G_EENS_8epilogue10collective18CollectiveEpilogueINS1J_23Sm100TmaWarpSpecializedILi4ELi2ELi32ELb0ELb0EEEJSI_NS5_IJNSX_ISF_SC_EES1O_EEESJ_SK_SJ_SK_NS1J_6fusion15FusionCallbacksIS1N_NS1Q_17LinearCombinationISJ_fSJ_fLNS_15FloatRoundStyleE2EEESI_S1P_JEEENS4_5SM1004TMEM4LOAD26SM100_TMEM_LOAD_16dp32b32xES15_NS16_INS17_ILi2ELi4ELi3EEES1A_NSX_INS5_IJS1B_SF_EEENS5_IJSF_SC_EEEEEEENS4_39AutoVectorizingCopyWithAssumedAlignmentILi128EEENS4_14SM90_TMA_STOREES24_S26_S26_EEEvvEEEEvNT_6ParamsE)
        .other          _ZN7cutlass13device_kernelINS_4gemm6kernel13GemmUniversalIN4cute5tupleIJiiiiEEENS1_10collective13CollectiveMmaINS1_35MainloopSm100TmaUmmaWarpSpecializedILi20ELi2ELi4ENS5_IJNS4_1CILi4EEENSA_ILi1EEESC_EEEEENS5_IJNSA_ILi64EEENSA_ILi256EEENSA_ILi32EEEEEENS_12float_e4m3_tENS5_IJlSC_lEEESJ_SK_NS4_8TiledMMAINS4_8MMA_AtomIJNS4_10MMA_TraitsINS4_19SM100_MMA_F8F6F4_SSEJSJ_SJ_fSF_SG_NS4_17integral_constantINS4_4UMMA5MajorELSR_0EEESS_NSP_INSQ_7ScaleInELST_0EEESU_EEEEEENS4_6LayoutINS5_IJSC_SC_SC_EEENS5_IJNSA_ILi0EEESZ_SZ_EEEEENS5_IJNS4_10UnderscoreES12_S12_EEEEENS4_13SM90_TMA_LOADENS4_14ComposedLayoutINS4_7SwizzleILi1ELi4ELi3EEENS4_18smem_ptr_flag_bitsILi8EEENSX_INS5_IJNSA_ILi8EEESH_EEENS5_IJSH_SC_EEEEEEEvNS4_8identityENS4_23SM90_TMA_LOAD_MULTICASTES1F_vS1G_EENS_8epilogue10collective18CollectiveEpilogueINS1J_23Sm100TmaWarpSpecializedILi4ELi2ELi32ELb0ELb0EEEJSI_NS5_IJNSX_ISF_SC_EES1O_EEESJ_SK_SJ_SK_NS1J_6fusion15FusionCallbacksIS1N_NS1Q_17LinearCombinationISJ_fSJ_fLNS_15FloatRoundStyleE2EEESI_S1P_JEEENS4_5SM1004TMEM4LOAD26SM100_TMEM_LOAD_16dp32b32xES15_NS16_INS17_ILi2ELi4ELi3EEES1A_NSX_INS5_IJS1B_SF_EEENS5_IJSF_SC_EEEEEEENS4_39AutoVectorizingCopyWithAssumedAlignmentILi128EEENS4_14SM90_TMA_STOREES24_S26_S26_EEEvvEEEEvNT_6ParamsE,@"STO_CUDA_ENTRY STV_DEFAULT"
_ZN7cutlass13device_kernelINS_4gemm6kernel13GemmUniversalIN4cute5tupleIJiiiiEEENS1_10collective13CollectiveMmaINS1_35MainloopSm100TmaUmmaWarpSpecializedILi20ELi2ELi4ENS5_IJNS4_1CILi4EEENSA_ILi1EEESC_EEEEENS5_IJNSA_ILi64EEENSA_ILi256EEENSA_ILi32EEEEEENS_12float_e4m3_tENS5_IJlSC_lEEESJ_SK_NS4_8TiledMMAINS4_8MMA_AtomIJNS4_10MMA_TraitsINS4_19SM100_MMA_F8F6F4_SSEJSJ_SJ_fSF_SG_NS4_17integral_constantINS4_4UMMA5MajorELSR_0EEESS_NSP_INSQ_7ScaleInELST_0EEESU_EEEEEENS4_6LayoutINS5_IJSC_SC_SC_EEENS5_IJNSA_ILi0EEESZ_SZ_EEEEENS5_IJNS4_10UnderscoreES12_S12_EEEEENS4_13SM90_TMA_LOADENS4_14ComposedLayoutINS4_7SwizzleILi1ELi4ELi3EEENS4_18smem_ptr_flag_bitsILi8EEENSX_INS5_IJNSA_ILi8EEESH_EEENS5_IJSH_SC_EEEEEEEvNS4_8identityENS4_23SM90_TMA_LOAD_MULTICASTES1F_vS1G_EENS_8epilogue10collective18CollectiveEpilogueINS1J_23Sm100TmaWarpSpecializedILi4ELi2ELi32ELb0ELb0EEEJSI_NS5_IJNSX_ISF_SC_EES1O_EEESJ_SK_SJ_SK_NS1J_6fusion15FusionCallbacksIS1N_NS1Q_17LinearCombinationISJ_fSJ_fLNS_15FloatRoundStyleE2EEESI_S1P_JEEENS4_5SM1004TMEM4LOAD26SM100_TMEM_LOAD_16dp32b32xES15_NS16_INS17_ILi2ELi4ELi3EEES1A_NSX_INS5_IJS1B_SF_EEENS5_IJSF_SC_EEEEEEENS4_39AutoVectorizingCopyWithAssumedAlignmentILi128EEENS4_14SM90_TMA_STOREES24_S26_S26_EEEvvEEEEvNT_6ParamsE:
[----:B------:R-:W1:Y:S01]  /*0000*/  LDC R1, c[0x0][0x37c] ;  /* 0x0000df00ff017b82 */ /* 0x000e620000000800 */
[----:B------:R-:W2:Y:S01]  /*0010*/  S2R R95, SR_TID.X ;  /* 0x00000000005f7919 */ /* 0x000ea20000002100 */
[----:B------:R-:W3:Y:S01]  /*0020*/  LDCU.64 UR8, c[0x0][0x890] ;  /* 0x00011200ff0877ac */ /* 0x000ee20008000a00 */
[----:B------:R-:W-:Y:S02]  /*0030*/  PRMT R85, RZ, 0x7610, R85 ;  /* 0x00007610ff557816 */ /* 0x000fe40000000055 */
[----:B------:R-:W-:Y:S01]  /*0040*/  ELECT P3, URZ, PT ;  /* 0x0000000000ff782f */ /* 0x000fe20003860000 */
[----:B---3--:R-:W-:-:S04]  /*0050*/  UISETP.NE.U32.AND UP0, UPT, UR8, URZ, UPT ;  /* 0x000000ff0800728c */ /* 0x008fc8000bf05070 */
[----:B------:R-:W-:Y:S01]  /*0060*/  UISETP.NE.AND.EX UP0, UPT, UR9, URZ, UPT, UP0 ;  /* 0x000000ff0900728c */ /* 0x000fe2000bf05300 */
[----:B--2---:R-:W-:-:S05]  /*0070*/  SHF.R.U32.HI R86, RZ, 0x5, R95 ;  /* 0x00000005ff567819 */ /* 0x004fca000001165f */
[----:B------:R-:W2:Y:S02]  /*0080*/  SHFL.IDX PT, R0, R86, RZ, 0x1f ;  /* 0x00001fff56007589 */ /* 0x000ea400000e0000 */
[----:B--2---:R-:W-:Y:S01]  /*0090*/  R2UR UR18, R0 ;  /* 0x00000000001272ca */ /* 0x004fe200000e0000 */
[----:B-1----:R-:W-:-:S14]  /*00a0*/  BRA.U UP0, `(.L_x_0) ;  /* 0x0000000100307547 */ /* 0x002fdc000b800000 */
[----:B------:R-:W1:Y:S02]  /*00b0*/  LDCU.64 UR4, c[0x0][0x888] ;  /* 0x00011100ff0477ac */ /* 0x000e640008000a00 */
[----:B-1----:R-:W-:-:S04]  /*00c0*/  UISETP.NE.U32.AND UP0, UPT, UR4, URZ, UPT ;  /* 0x000000ff0400728c */ /* 0x002fc8000bf05070 */
[----:B------:R-:W-:-:S09]  /*00d0*/  UISETP.NE.AND.EX UP0, UPT, UR5, URZ, UPT, UP0 ;  /* 0x000000ff0500728c */ /* 0x000fd2000bf05300 */
[----:B------:R-:W-:Y:S05]  /*00e0*/  BRA.U !UP0, `(.L_x_1) ;  /* 0x0000000108147547 */ /* 0x000fea000b800000 */
[----:B------:R-:W1:Y:S01]  /*00f0*/  LDC.64 R2, c[0x0][0x888] ;  /* 0x00022200ff027b82 */ /* 0x000e620000000a00 */
[----:B------:R-:W1:Y:S02]  /*0100*/  LDCU.64 UR4, c[0x0][0x358] ;  /* 0x00006b00ff0477ac */ /* 0x000e640008000a00 */
[----:B-1----:R1:W5:Y:S01]  /*0110*/  LDG.E R41, desc[UR4][R2.64] ;  /* 0x0000000402297981 */ /* 0x002362000c1e1900 */
[----:B------:R-:W-:Y:S01]  /*0120*/  HFMA2 R85, -RZ, RZ, 0, 5.9604644775390625e-08 ;  /* 0x00000001ff557431 */ /* 0x000fe200000001ff */
[----:B------:R-:W-:Y:S05]  /*0130*/  BRA `(.L_x_0) ;  /* 0x00000000000c7947 */ /* 0x000fea0003800000 */
.L_x_1:
[----:B------:R-:W1:Y:S01]  /*0140*/  LDCU UR4, c[0x0][0x880] ;  /* 0x00011000ff0477ac */ /* 0x000e620008000800 */
[----:B------:R-:W-:Y:S01]  /*0150*/  HFMA2 R85, -RZ, RZ, 0, 5.9604644775390625e-08 ;  /* 0x00000001ff557431 */ /* 0x000fe200000001ff */
[----:B-1----:R-:W-:-:S07]  /*0160*/  MOV R41, UR4 ;  /* 0x0000000400297c02 */ /* 0x002fce0008000f00 */
.L_x_0:
[----:B------:R-:W2:Y:S02]  /*0170*/  LDCU.64 UR4, c[0x0][0x8b0] ;  /* 0x00011600ff0477ac */ /* 0x000ea40008000a00 */
[----:B--2---:R-:W-:-:S04]  /*0180*/  UISETP.NE.U32.AND UP0, UPT, UR4, URZ, UPT ;  /* 0x000000ff0400728c */ /* 0x004fc8000bf05070 */
[----:B------:R-:W-:-:S09]  /*0190*/  UISETP.NE.AND.EX UP0, UPT, UR5, URZ, UPT, UP0 ;  /* 0x000000ff0500728c */ /* 0x000fd2000bf05300 */
[----:B------:R-:W-:Y:S05]  /*01a0*/  BRA.U UP0, `(.L_x_2) ;  /* 0x0000000100287547 */ /* 0x000fea000b800000 */
[----:B------:R-:W2:Y:S02]  /*01b0*/  LDCU.64 UR4, c[0x0][0x8a8] ;  /* 0x00011500ff0477ac */ /* 0x000ea40008000a00 */
[----:B--2---:R-:W-:-:S04]  /*01c0*/  UISETP.NE.U32.AND UP0, UPT, UR4, URZ, UPT ;  /* 0x000000ff0400728c */ /* 0x004fc8000bf05070 */
[----:B------:R-:W-:-:S09]  /*01d0*/  UISETP.NE.AND.EX UP0, UPT, UR5, URZ, UPT, UP0 ;  /* 0x000000ff0500728c */ /* 0x000fd2000bf05300 */
[----:B------:R-:W-:Y:S05]  /*01e0*/  BRA.U !UP0, `(.L_x_3) ;  /* 0x0000000108107547 */ /* 0x000fea000b800000 */
[----:B------:R-:W2:Y:S01]  /*01f0*/  LDC.64 R38, c[0x0][0x8a8] ;  /* 0x00022a00ff267b82 */ /* 0x000ea20000000a00 */
[----:B------:R-:W2:Y:S02]  /*0200*/  LDCU.64 UR4, c[0x0][0x358] ;  /* 0x00006b00ff0477ac */ /* 0x000ea40008000a00 */
[----:B--2---:R2:W5:Y:S01]  /*0210*/  LDG.E R38, desc[UR4][R38.64] ;  /* 0x0000000426267981 */ /* 0x004562000c1e1900 */
[----:B------:R-:W-:Y:S05]  /*0220*/  BRA `(.L_x_2) ;  /* 0x0000000000087947 */ /* 0x000fea0003800000 */
.L_x_3:
[----:B------:R-:W2:Y:S02]  /*0230*/  LDCU UR4, c[0x0][0x8a0] ;  /* 0x00011400ff0477ac */ /* 0x000ea40008000800 */
[----:B--2---:R-:W-:Y:S02]  /*0240*/  MOV R38, UR4 ;  /* 0x0000000400267c02 */ /* 0x004fe40008000f00 */
.L_x_2:
[----:B------:R-:W-:Y:S01]  /*0250*/  IMAD.U32 R0, RZ, RZ, UR18 ;  /* 0x00000012ff007e24 */ /* 0x000fe2000f8e00ff */
[----:B------:R-:W-:Y:S04]  /*0260*/  BSSY.RECONVERGENT B0, `(.L_x_4) ;  /* 0x000000c000007945 */ /* 0x000fe80003800200 */
[C---:B------:R-:W-:Y:S02]  /*0270*/  ISETP.NE.OR P1, PT, R0.reuse, 0x1, !P3 ;  /* 0x000000010000780c */ /* 0x040fe40005f25670 */
[----:B------:R-:W-:-:S11]  /*0280*/  ISETP.NE.OR P0, PT, R0, 0x3, !P3 ;  /* 0x000000030000780c */ /* 0x000fd60005f05670 */
[----:B------:R-:W-:Y:S05]  /*0290*/  @P1 BRA `(.L_x_5) ;  /* 0x0000000000201947 */ /* 0x000fea0003800000 */
[----:B------:R-:W3:Y:S02]  /*02a0*/  LDCU.64 UR4, c[0x0][0x348] ;  /* 0x00006900ff0477ac */ /* 0x000ee40008000a00 */
[----:B---3--:R-:W-:Y:S02]  /*02b0*/  UIADD3 UR6, UP1, UPT, UR4, 0x80, URZ ;  /* 0x0000008004067890 */ /* 0x008fe4000ff3e0ff */
[----:B------:R-:W-:Y:S02]  /*02c0*/  UIADD3 UR4, UP0, UPT, UR4, 0x180, URZ ;  /* 0x0000018004047890 */ /* 0x000fe4000ff1e0ff */
[----:B------:R-:W-:Y:S02]  /*02d0*/  UIADD3.X UR7, UPT, UPT, URZ, UR5, URZ, UP1, !UPT ;  /* 0x00000005ff077290 */ /* 0x000fe40008ffe4ff */
[----:B------:R-:W-:-:S07]  /*02e0*/  UIADD3.X UR5, UPT, UPT, URZ, UR5, URZ, UP0, !UPT ;  /* 0x00000005ff057290 */ /* 0x000fce00087fe4ff */
[----:B------:R3:W-:Y:S02]  /*02f0*/  UTMACCTL.PF [UR6] ;  /* 0x00000000060079b9 */ /* 0x0007e40008040000 */
[----:B------:R3:W-:Y:S02]  /*0300*/  UTMACCTL.PF [UR4] ;  /* 0x00000000040079b9 */ /* 0x0007e40008040000 */
[----:B---3--:R-:W-:Y:S01]  /*0310*/  NOP ;  /* 0x0000000000007918 */ /* 0x008fe20000000000 */
.L_x_5:
[----:B------:R-:W-:Y:S05]  /*0320*/  BSYNC.RECONVERGENT B0 ;  /* 0x0000000000007941 */ /* 0x000fea0003800200 */
.L_x_4:
[----:B------:R-:W-:Y:S04]  /*0330*/  BSSY.RECONVERGENT B0, `(.L_x_6) ;  /* 0x000000a000007945 */ /* 0x000fe80003800200 */
        /* <DEDUP_REMOVED lines=9> */
.L_x_7:
[----:B------:R-:W-:Y:S05]  /*03d0*/  BSYNC.RECONVERGENT B0 ;  /* 0x0000000000007941 */ /* 0x000fea0003800200 */
.L_x_6:
[----:B------:R-:W3:Y:S01]  /*03e0*/  LDCU.64 UR4, c[0x0][0x888] ;  /* 0x00011100ff0477ac */ /* 0x000ee20008000a00 */
[----:B------:R-:W-:Y:S02]  /*03f0*/  UISETP.EQ.U32.AND UP2, UPT, UR8, URZ, UPT ;  /* 0x000000ff0800728c */ /* 0x000fe4000bf42070 */
[----:B------:R-:W-:Y:S02]  /*0400*/  UPLOP3.LUT UP3, UPT, UPT, UPT, UPT, 0x80, 0x8 ;  /* 0x000000000008789c */ /* 0x000fe40003f6f070 */
[----:B---3--:R-:W-:-:S04]  /*0410*/  UISETP.NE.U32.AND UP0, UPT, UR4, URZ, UPT ;  /* 0x000000ff0400728c */ /* 0x008fc8000bf05070 */
[----:B------:R-:W-:-:S04]  /*0420*/  UISETP.NE.AND.EX UP1, UPT, UR5, URZ, UPT, UP0 ;  /* 0x000000ff0500728c */ /* 0x000fc8000bf25300 */
[----:B------:R-:W-:-:S04]  /*0430*/  UISETP.EQ.OR.EX UP4, UPT, UR9, URZ, !UP1, UP2 ;  /* 0x000000ff0900728c */ /* 0x000fc8000cf82720 */
[----:B------:R-:W-:-:S06]  /*0440*/  UP2UR UR4, UPR, URZ, 0x10 ;  /* 0x00000010ff047883 */ /* 0x000fcc0008000000 */
[----:B------:R-:W-:Y:S01]  /*0450*/  MOV R88, UR4 ;  /* 0x0000000400587c02 */ /* 0x000fe20008000f00 */
[----:B------:R-:W-:Y:S06]  /*0460*/  BRA.U !UP4, `(.L_x_8) ;  /* 0x000000010c207547 */ /* 0x000fec000b800000 */
[----:B------:R-:W-:Y:S01]  /*0470*/  UISETP.NE.U32.AND UP2, UPT, UR8, URZ, UPT ;  /* 0x000000ff0800728c */ /* 0x000fe2000bf45070 */
[----:B-----5:R-:W-:Y:S01]  /*0480*/  FSETP.NEU.AND P0, PT, R41, RZ, PT ;  /* 0x000000ff2900720b */ /* 0x020fe20003f0d000 */
[----:B------:R-:W-:Y:S02]  /*0490*/  USEL UR4, URZ, 0xffffffff, UP1 ;  /* 0xffffffffff047887 */ /* 0x000fe40008800000 */
[----:B------:R-:W-:-:S10]  /*04a0*/  UISETP.NE.AND.EX UP2, UPT, UR9, URZ, UPT, UP2 ;  /* 0x000000ff0900728c */ /* 0x000fd4000bf45320 */
[----:B------:R-:W-:Y:S01]  /*04b0*/  VOTEU.ANY UP0, P0 ;  /* 0x0000000000ff7886 */ /* 0x000fe20000000100 */
[----:B------:R-:W-:-:S04]  /*04c0*/  @!UP2 USEL UR4, URZ, 0xffffffff, UP0 ;  /* 0xffffffffff04a887 */ /* 0x000fc80008000000 */
[----:B------:R-:W-:-:S04]  /*04d0*/  ULOP3.LUT UR4, UR4, 0x1, URZ, 0xc0, !UPT ;  /* 0x0000000104047892 */ /* 0x000fc8000f8ec0ff */
[----:B------:R-:W-:-:S11]  /*04e0*/  UISETP.NE.U32.AND UP3, UPT, UR4, 0x1, UPT ;  /* 0x000000010400788c */ /* 0x000fd6000bf65070 */
.L_x_8:
[----:B-1----:R-:W1:Y:S02]  /*04f0*/  SHFL.IDX PT, R2, R86, RZ, 0x1f ;  /* 0x00001fff56027589 */ /* 0x002e6400000e0000 */
[----:B-1----:R-:W-:-:S13]  /*0500*/  ISETP.NE.AND P0, PT, R2, RZ, PT ;  /* 0x000000ff0200720c */ /* 0x002fda0003f05270 */
[----:B------:R-:W-:Y:S05]  /*0510*/  @P0 BRA `(.L_x_9) ;  /* 0x0000000000e40947 */ /* 0x000fea0003800000 */
[----:B------:R-:W-:Y:S01]  /*0520*/  ELECT P0, URZ, PT ;  /* 0x0000000000ff782f */ /* 0x000fe20003800000 */
[----:B------:R-:W-:-:S12]  /*0530*/  BSSY.RECONVERGENT B0, `(.L_x_9) ;  /* 0x0000037000007945 */ /* 0x000fd80003800200 */
[----:B------:R-:W-:Y:S05]  /*0540*/  @!P0 BRA `(.L_x_10) ;  /* 0x0000000000d48947 */ /* 0x000fea0003800000 */
[----:B------:R-:W1:Y:S01]  /*0550*/  S2UR UR4, SR_CgaCtaId ;  /* 0x00000000000479c3 */ /* 0x000e620000008800 */
[----:B------:R-:W-:Y:S01]  /*0560*/  UMOV UR5, 0x400 ;  /* 0x0000040000057882 */ /* 0x000fe20000000000 */
[----:B------:R-:W-:Y:S01]  /*0570*/  UMOV UR8, 0x1 ;  /* 0x0000000100087882 */ /* 0x000fe20000000000 */
[----:B------:R-:W-:Y:S01]  /*0580*/  UMOV UR6, 0x4 ;  /* 0x0000000400067882 */ /* 0x000fe20000000000 */
[----:B------:R-:W-:-:S04]  /*0590*/  UIADD3 UR8, UPT, UPT, -UR8, 0x100000, URZ ;  /* 0x0010000008087890 */ /* 0x000fc8000fffe1ff */
[----:B------:R-:W-:Y:S02]  /*05a0*/  USHF.L.U32 UR9, UR8, 0xb, URZ ;  /* 0x0000000b08097899 */ /* 0x000fe400080006ff */
[----:B------:R-:W-:Y:S02]  /*05b0*/  USHF.L.U32 UR8, UR8, 0x1, URZ ;  /* 0x0000000108087899 */ /* 0x000fe400080006ff */
[----:B------:R-:W-:-:S04]  /*05c0*/  UIADD3 UR6, UPT, UPT, -UR6, 0x100000, URZ ;  /* 0x0010000006067890 */ /* 0x000fc8000fffe1ff */
[----:B------:R-:W-:Y:S02]  /*05d0*/  USHF.L.U32 UR7, UR6, 0xb, URZ ;  /* 0x0000000b06077899 */ /* 0x000fe400080006ff */
[----:B------:R-:W-:Y:S02]  /*05e0*/  USHF.L.U32 UR6, UR6, 0x1, URZ ;  /* 0x0000000106067899 */ /* 0x000fe400080006ff */
[----:B-1----:R-:W-:Y:S01]  /*05f0*/  ULEA UR4, UR4, UR5, 0x18 ;  /* 0x0000000504047291 */ /* 0x002fe2000f8ec0ff */
[----:B------:R-:W1:Y:S11]  /*0600*/  FENCE.VIEW.ASYNC.S ;  /* 0x00000000000073c6 */ /* 0x000e760000000000 */
[----:B-1----:R1:W3:Y:S01]  /*0610*/  SYNCS.EXCH.64 URZ, [UR4], UR8 ;  /* 0x0000000804ff75b2 */ /* 0x0022e20008000100 */
[----:B------:R1:W4:Y:S01]  /*0620*/  SYNCS.EXCH.64 URZ, [UR4+0xa0], UR6 ;  /* 0x0000a00604ff75b2 */ /* 0x0003220008000100 */
[----:B------:R1:W1:Y:S01]  /*0630*/  SYNCS.EXCH.64 URZ, [UR4+0x8], UR8 ;  /* 0x0000080804ff75b2 */ /* 0x0002620008000100 */
        /* <DEDUP_REMOVED lines=37> */
[----:B---34-:R-:W-:Y:S01]  /*0890*/  NOP ;  /* 0x0000000000007918 */ /* 0x018fe20000000000 */
.L_x_10:
[----:B-1----:R-:W-:Y:S05]  /*08a0*/  BSYNC.RECONVERGENT B0 ;  /* 0x0000000000007941 */ /* 0x002fea0003800200 */
.L_x_9:
[----:B------:R-:W1:Y:S01]  /*08b0*/  SHFL.IDX PT, R2, R86, RZ, 0x1f ;  /* 0x00001fff56027589 */ /* 0x000e6200000e0000 */
[----:B------:R-:W-:Y:S01]  /*08c0*/  NOP ;  /* 0x0000000000007918 */ /* 0x000fe20000000000 */
[----:B-1----:R-:W-:-:S13]  /*08d0*/  ISETP.NE.AND P0, PT, R2, 0x1, PT ;  /* 0x000000010200780c */ /* 0x002fda0003f05270 */
[----:B------:R-:W-:Y:S05]  /*08e0*/  @P0 BRA `(.L_x_11) ;  /* 0x0000000000580947 */ /* 0x000fea0003800000 */
        /* <DEDUP_REMOVED lines=9> */
[----:B------:R-:W-:Y:S01]  /*0980*/  USHF.L.U32 UR6, UR6, 0x1, URZ ;  /* 0x0000000106067899 */ /* 0x000fe200080006ff */
[----:B------:R-:W-:Y:S01]  /*0990*/  ELECT P0, URZ, PT ;  /* 0x0000000000ff782f */ /* 0x000fe20003800000 */
[----:B-1----:R-:W-:Y:S01]  /*09a0*/  ULEA UR4, UR4, UR5, 0x18 ;  /* 0x0000000504047291 */ /* 0x002fe2000f8ec0ff */
[----:B------:R-:W1:Y:S11]  /*09b0*/  FENCE.VIEW.ASYNC.S ;  /* 0x00000000000073c6 */ /* 0x000e760000000000 */
[----:B-1----:R1:W3:Y:S01]  /*09c0*/  SYNCS.EXCH.64 URZ, [UR4+0x140], UR8 ;  /* 0x0001400804ff75b2 */ /* 0x0022e20008000100 */
[----:B------:R1:W4:Y:S01]  /*09d0*/  SYNCS.EXCH.64 URZ, [UR4+0x160], UR6 ;  /* 0x0001600604ff75b2 */ /* 0x0003220008000100 */
[----:B------:R1:W1:Y:S01]  /*09e0*/  SYNCS.EXCH.64 URZ, [UR4+0x148], UR8 ;  /* 0x0001480804ff75b2 */ /* 0x0002620008000100 */
[----:B------:R1:W1:Y:S01]  /*09f0*/  SYNCS.EXCH.64 URZ, [UR4+0x168], UR6 ;  /* 0x0001680604ff75b2 */ /* 0x0002620008000100 */
[----:B------:R1:W1:Y:S01]  /*0a00*/  SYNCS.EXCH.64 URZ, [UR4+0x150], UR8 ;  /* 0x0001500804ff75b2 */ /* 0x0002620008000100 */
[----:B------:R1:W1:Y:S01]  /*0a10*/  SYNCS.EXCH.64 URZ, [UR4+0x170], UR6 ;  /* 0x0001700604ff75b2 */ /* 0x0002620008000100 */
[----:B------:R1:W1:Y:S01]  /*0a20*/  SYNCS.EXCH.64 URZ, [UR4+0x158], UR8 ;  /* 0x0001580804ff75b2 */ /* 0x0002620008000100 */
[----:B------:R1:W1:Y:S01]  /*0a30*/  SYNCS.EXCH.64 URZ, [UR4+0x178], UR6 ;  /* 0x0001780604ff75b2 */ /* 0x0002620008000100 */
[----:B------:R-:W-:Y:S01]  /*0a40*/  NOP ;  /* 0x0000000000007918 */ /* 0x000fe20000000000 */
.L_x_11:
[----:B------:R-:W2:Y:S01]  /*0a50*/  SHFL.IDX PT, R2, R86, RZ, 0x1f ;  /* 0x00001fff56027589 */ /* 0x000ea200000e0000 */
[----:B------:R-:W-:Y:S01]  /*0a60*/  NOP ;  /* 0x0000000000007918 */ /* 0x000fe20000000000 */
[----:B--2---:R-:W-:-:S13]  /*0a70*/  ISETP.NE.AND P0, PT, R2, 0x3, PT ;  /* 0x000000030200780c */ /* 0x004fda0003f05270 */
[----:B------:R-:W-:Y:S05]  /*0a80*/  @P0 BRA `(.L_x_12) ;  /* 0x0000000000300947 */ /* 0x000fea0003800000 */
[----:B-1----:R-:W1:Y:S01]  /*0a90*/  S2UR UR4, SR_CgaCtaId ;  /* 0x00000000000479c3 */ /* 0x002e620000008800 */
[----:B------:R-:W-:Y:S01]  /*0aa0*/  UMOV UR6, 0x400 ;  /* 0x0000040000067882 */ /* 0x000fe20000000000 */
[----:B------:R-:W-:Y:S01]  /*0ab0*/  UMOV UR5, 0x20 ;  /* 0x0000002000057882 */ /* 0x000fe20000000000 */
[----:B------:R-:W-:Y:S01]  /*0ac0*/  ELECT P0, URZ, PT ;  /* 0x0000000000ff782f */ /* 0x000fe20003800000 */
[----:B-1----:R-:W-:Y:S02]  /*0ad0*/  ULEA UR6, UR4, UR6, 0x18 ;  /* 0x0000000604067291 */ /* 0x002fe4000f8ec0ff */
[----:B------:R-:W-:-:S04]  /*0ae0*/  UIADD3 UR4, UPT, UPT, -UR5, 0x100000, URZ ;  /* 0x0010000005047890 */ /* 0x000fc8000fffe1ff */
[----:B------:R-:W-:Y:S02]  /*0af0*/  USHF.L.U32 UR5, UR4, 0xb, URZ ;  /* 0x0000000b04057899 */ /* 0x000fe400080006ff */
[----:B------:R-:W-:Y:S01]  /*0b00*/  USHF.L.U32 UR4, UR4, 0x1, URZ ;  /* 0x0000000104047899 */ /* 0x000fe200080006ff */
[----:B------:R-:W1:Y:S11]  /*0b10*/  FENCE.VIEW.ASYNC.S ;  /* 0x00000000000073c6 */ /* 0x000e760000000000 */
[----:B-1----:R2:W1:Y:S01]  /*0b20*/  SYNCS.EXCH.64 URZ, [UR6+0x180], UR4 ;  /* 0x0001800406ff75b2 */ /* 0x0024620008000100 */
[----:B------:R2:W1:Y:S02]  /*0b30*/  SYNCS.EXCH.64 URZ, [UR6+0x188], UR4 ;  /* 0x0001880406ff75b2 */ /* 0x0004640008000100 */
[----:B--2---:R-:W-:Y:S01]  /*0b40*/  NOP ;  /* 0x0000000000007918 */ /* 0x004fe20000000000 */
.L_x_12:
[----:B------:R-:W2:Y:S01]  /*0b50*/  SHFL.IDX PT, R2, R86, RZ, 0x1f ;  /* 0x00001fff56027589 */ /* 0x000ea200000e0000 */
[----:B------:R-:W-:Y:S01]  /*0b60*/  NOP ;  /* 0x0000000000007918 */ /* 0x000fe20000000000 */
[----:B--2---:R-:W-:-:S13]  /*0b70*/  ISETP.NE.AND P0, PT, R2, 0x4, PT ;  /* 0x000000040200780c */ /* 0x004fda0003f05270 */
[----:B------:R-:W-:Y:S05]  /*0b80*/  @P0 BRA `(.L_x_13) ;  /* 0x00000000004c0947 */ /* 0x000fea0003800000 */
[----:B-1----:R-:W1:Y:S01]  /*0b90*/  S2UR UR6, SR_CgaCtaId ;  /* 0x00000000000679c3 */ /* 0x002e620000008800 */
[----:B------:R-:W-:Y:S01]  /*0ba0*/  UMOV UR4, 0x3a0 ;  /* 0x000003a000047882 */ /* 0x000fe20000000000 */
[----:B------:R-:W-:Y:S01]  /*0bb0*/  UMOV UR5, 0x400 ;  /* 0x0000040000057882 */ /* 0x000fe20000000000 */
[----:B------:R-:W-:Y:S01]  /*0bc0*/  USEL UR4, UR4, 0x320, UP3 ;  /* 0x0000032004047887 */ /* 0x000fe20009800000 */
[----:B------:R-:W-:Y:S01]  /*0bd0*/  UMOV UR8, 0x1 ;  /* 0x0000000100087882 */ /* 0x000fe20000000000 */
[----:B------:R-:W-:Y:S01]  /*0be0*/  ELECT P0, URZ, PT ;  /* 0x0000000000ff782f */ /* 0x000fe20003800000 */
[----:B------:R-:W-:-:S04]  /*0bf0*/  UIADD3 UR8, UPT, UPT, -UR8, 0x100000, URZ ;  /* 0x0010000008087890 */ /* 0x000fc8000fffe1ff */
[----:B------:R-:W-:Y:S02]  /*0c00*/  USHF.L.U32 UR9, UR8, 0xb, URZ ;  /* 0x0000000b08097899 */ /* 0x000fe400080006ff */
[----:B------:R-:W-:Y:S02]  /*0c10*/  USHF.L.U32 UR8, UR8, 0x1, URZ ;  /* 0x0000000108087899 */ /* 0x000fe400080006ff */
[----:B-1----:R-:W-:Y:S02]  /*0c20*/  ULEA UR6, UR6, UR5, 0x18 ;  /* 0x0000000506067291 */ /* 0x002fe4000f8ec0ff */
[----:B------:R-:W-:-:S04]  /*0c30*/  UIADD3 UR4, UPT, UPT, -UR4, 0x100000, URZ ;  /* 0x0010000004047890 */ /* 0x000fc8000fffe1ff */
[----:B------:R-:W-:Y:S02]  /*0c40*/  USHF.L.U32 UR5, UR4, 0xb, URZ ;  /* 0x0000000b04057899 */ /* 0x000fe400080006ff */
[----:B------:R-:W-:Y:S01]  /*0c50*/  USHF.L.U32 UR4, UR4, 0x1, URZ ;  /* 0x0000000104047899 */ /* 0x000fe200080006ff */
[----:B------:R-:W1:Y:S03]  /*0c60*/  FENCE.VIEW.ASYNC.S ;  /* 0x00000000000073c6 */ /* 0x000e660000000000 */
[----:B-1----:R2:W1:Y:S08]  /*0c70*/  SYNCS.EXCH.64 URZ, [UR6+0x190], UR8 ;  /* 0x0001900806ff75b2 */ /* 0x0024700008000100 */
[----:B------:R2:W1:Y:S01]  /*0c80*/  SYNCS.EXCH.64 URZ, [UR6+0x1a0], UR4 ;  /* 0x0001a00406ff75b2 */ /* 0x0004620008000100 */
[----:B------:R2:W1:Y:S01]  /*0c90*/  SYNCS.EXCH.64 URZ, [UR6+0x198], UR8 ;  /* 0x0001980806ff75b2 */ /* 0x0004620008000100 */
[----:B------:R2:W1:Y:S02]  /*0ca0*/  SYNCS.EXCH.64 URZ, [UR6+0x1a8], UR4 ;  /* 0x0001a80406ff75b2 */ /* 0x0004640008000100 */
[----:B--2---:R-:W-:Y:S01]  /*0cb0*/  NOP ;  /* 0x0000000000007918 */ /* 0x004fe20000000000 */
.L_x_13:
[----:B------:R-:W2:Y:S01]  /*0cc0*/  SHFL.IDX PT, R2, R86, RZ, 0x1f ;  /* 0x00001fff56027589 */ /* 0x000ea200000e0000 */
[----:B------:R-:W-:Y:S01]  /*0cd0*/  NOP ;  /* 0x0000000000007918 */ /* 0x000fe20000000000 */
[----:B--2---:R-:W-:-:S13]  /*0ce0*/  ISETP.NE.AND P0, PT, R2, 0x5, PT ;  /* 0x000000050200780c */ /* 0x004fda0003f05270 */
[----:B------:R-:W-:Y:S05]  /*0cf0*/  @P0 BRA `(.L_x_14) ;  /* 0x0000000000580947 */ /* 0x000fea0003800000 */
[----:B-1----:R-:W1:Y:S01]  /*0d00*/  S2UR UR4, SR_CgaCtaId ;  /* 0x00000000000479c3 */ /* 0x002e620000008800 */
        /* <DEDUP_REMOVED lines=12> */
[----:B-1----:R2:W1:Y:S01]  /*0dd0*/  SYNCS.EXCH.64 URZ, [UR4+0x1b0], UR8 ;  /* 0x0001b00804ff75b2 */ /* 0x0024620008000100 */
[----:B------:R2:W1:Y:S01]  /*0de0*/  SYNCS.EXCH.64 URZ, [UR4+0x1d0], UR6 ;  /* 0x0001d00604ff75b2 */ /* 0x0004620008000100 */
[----:B------:R2:W1:Y:S01]  /*0df0*/  SYNCS.EXCH.64 URZ, [UR4+0x1b8], UR8 ;  /* 0x0001b80804ff75b2 */ /* 0x0004620008000100 */
[----:B------:R2:W1:Y:S01]  /*0e00*/  SYNCS.EXCH.64 URZ, [UR4+0x1d8], UR6 ;  /* 0x0001d80604ff75b2 */ /* 0x0004620008000100 */
[----:B------:R2:W1:Y:S01]  /*0e10*/  SYNCS.EXCH.64 URZ, [UR4+0x1c0], UR8 ;  /* 0x0001c00804ff75b2 */ /* 0x0004620008000100 */
[----:B------:R2:W1:Y:S01]  /*0e20*/  SYNCS.EXCH.64 URZ, [UR4+0x1e0], UR6 ;  /* 0x0001e00604ff75b2 */ /* 0x0004620008000100 */
[----:B------:R2:W1:Y:S01]  /*0e30*/  SYNCS.EXCH.64 URZ, [UR4+0x1c8], UR8 ;  /* 0x0001c80804ff75b2 */ /* 0x0004620008000100 */
[----:B------:R2:W1:Y:S02]  /*0e40*/  SYNCS.EXCH.64 URZ, [UR4+0x1e8], UR6 ;  /* 0x0001e80604ff75b2 */ /* 0x0004640008000100 */
[----:B--2---:R-:W-:Y:S01]  /*0e50*/  NOP ;  /* 0x0000000000007918 */ /* 0x004fe20000000000 */
.L_x_14:
[----:B------:R-:W2:Y:S01]  /*0e60*/  SHFL.IDX PT, R2, R86, RZ, 0x1f ;  /* 0x00001fff56027589 */ /* 0x000ea200000e0000 */
[----:B------:R-:W-:Y:S01]  /*0e70*/  NOP ;  /* 0x0000000000007918 */ /* 0x000fe20000000000 */
[----:B--2---:R-:W-:-:S13]  /*0e80*/  ISETP.NE.AND P0, PT, R2, 0x3, PT ;  /* 0x000000030200780c */ /* 0x004fda0003f05270 */
[----:B------:R-:W-:Y:S05]  /*0e90*/  @P0 BRA `(.L_x_15) ;  /* 0x0000000000380947 */ /* 0x000fea0003800000 */
[----:B------:R-:W2:Y:S01]  /*0ea0*/  S2UR UR5, SR_CgaCtaId ;  /* 0x00000000000579c3 */ /* 0x000ea20000008800 */
[----:B-1----:R-:W-:Y:S01]  /*0eb0*/  UMOV UR4, 0x400 ;  /* 0x0000040000047882 */ /* 0x002fe20000000000 */
[----:B------:R-:W-:Y:S01]  /*0ec0*/  UMOV UR6, 0x20 ;  /* 0x0000002000067882 */ /* 0x000fe20000000000 */
[----:B------:R-:W-:Y:S01]  /*0ed0*/  ELECT P0, URZ, PT ;  /* 0x0000000000ff782f */ /* 0x000fe20003800000 */
[----:B------:R-:W-:-:S04]  /*0ee0*/  UIADD3 UR6, UPT, UPT, -UR6, 0x100000, URZ ;  /* 0x0010000006067890 */ /* 0x000fc8000fffe1ff */
[----:B------:R-:W-:Y:S02]  /*0ef0*/  USHF.L.U32 UR7, UR6, 0xb, URZ ;  /* 0x0000000b06077899 */ /* 0x000fe400080006ff */
[----:B------:R-:W-:Y:S02]  /*0f00*/  USHF.L.U32 UR6, UR6, 0x1, URZ ;  /* 0x0000000106067899 */ /* 0x000fe400080006ff */
[----:B--2---:R-:W-:Y:S01]  /*0f10*/  ULEA UR4, UR5, UR4, 0x18 ;  /* 0x0000000405047291 */ /* 0x004fe2000f8ec0ff */
[----:B------:R-:W1:Y:S11]  /*0f20*/  FENCE.VIEW.ASYNC.S ;  /* 0x00000000000073c6 */ /* 0x000e760000000000 */
[----:B-1----:R2:W1:Y:S01]  /*0f30*/  SYNCS.EXCH.64 URZ, [UR4+0x1f0], UR6 ;  /* 0x0001f00604ff75b2 */ /* 0x0024620008000100 */
[----:B------:R2:W1:Y:S01]  /*0f40*/  SYNCS.EXCH.64 URZ, [UR4+0x200], UR6 ;  /* 0x0002000604ff75b2 */ /* 0x0004620008000100 */
[----:B------:R2:W1:Y:S01]  /*0f50*/  SYNCS.EXCH.64 URZ, [UR4+0x1f8], UR6 ;  /* 0x0001f80604ff75b2 */ /* 0x0004620008000100 */
[----:B------:R2:W1:Y:S02]  /*0f60*/  SYNCS.EXCH.64 URZ, [UR4+0x208], UR6 ;  /* 0x0002080604ff75b2 */ /* 0x0004640008000100 */
[----:B--2---:R-:W-:Y:S01]  /*0f70*/  NOP ;  /* 0x0000000000007918 */ /* 0x004fe20000000000 */
.L_x_15:
[----:B-1----:R-:W1:Y:S01]  /*0f80*/  LDCU UR4, c[0x0][0x36c] ;  /* 0x00006d80ff0477ac */ /* 0x002e620008000800 */
[----:B------:R-:W-:Y:S01]  /*0f90*/  ISETP.NE.OR P3, PT, R0, 0x2, !P3 ;  /* 0x000000020000780c */ /* 0x000fe20005f65670 */
[----:B------:R-:W-:Y:S01]  /*0fa0*/  NOP ;  /* 0x0000000000007918 */ /* 0x000fe20000000000 */
[----:B------:R-:W-:Y:S01]  /*0fb0*/  LOP3.LUT R0, R95, 0x1f, RZ, 0xc0, !PT ;  /* 0x0000001f5f007812 */ /* 0x000fe200078ec0ff */
[----:B------:R-:W-:Y:S02]  /*0fc0*/  UISETP.NE.AND UP4, UPT, UR18, 0x2, UPT ;  /* 0x000000021200788c */ /* 0x000fe4000bf85270 */
[----:B------:R-:W-:Y:S02]  /*0fd0*/  UISETP.NE.AND UP5, UPT, UR18, URZ, UPT ;  /* 0x000000ff1200728c */ /* 0x000fe4000bfa5270 */
[----:B-1----:R-:W-:-:S09]  /*0fe0*/  UISETP.EQ.U32.AND UP6, UPT, UR4, 0x1, UPT ;  /* 0x000000010400788c */ /* 0x002fd2000bfc2070 */
[----:B------:R-:W-:Y:S05]  /*0ff0*/  BRA.U !UP6, `(.L_x_16) ;  /* 0x000000010e087547 */ /* 0x000fea000b800000 */
[----:B---34-:R-:W-:Y:S01]  /*1000*/  UCGABAR_ARV ;  /* 0x00000000000079c7 */ /* 0x018fe20008000000 */
[----:B------:R-:W-:Y:S05]  /*1010*/  BRA `(.L_x_17) ;  /* 0x0000000000047947 */ /* 0x000fea0003800000 */
.L_x_16:
[----:B---34-:R-:W-:Y:S01]  /*1020*/  NOP ;  /* 0x0000000000007918 */ /* 0x018fe20000000000 */
.L_x_17:
[----:B------:R-:W1:Y:S01]  /*1030*/  S2UR UR30, SR_CTAID.X ;  /* 0x00000000001e79c3 */ /* 0x000e620000002500 */
[----:B------:R-:W-:-:S05]  /*1040*/  CS2R.32 R87, SR_CgaSize ;  /* 0x0000000000577805 */ /* 0x000fca0000008a00 */
[----:B------:R-:W-:-:S05]  /*1050*/  IMAD R87, R87, -0xa0, RZ ;  /* 0xffffff6057577824 */ /* 0x000fca00078e02ff */
[----:B------:R-:W-:-:S14]  /*1060*/  R2UR UR5, R87 ;  /* 0x00000000570572ca */ /* 0x000fdc00000e0000 */
[----:B------:R-:W2:Y:S01]  /*1070*/  LDCU UR5, c[0x0][UR5+0x2b0] ;  /* 0x00005600050577ac */ /* 0x000ea20008000800 */
[----:B------:R-:W-:-:S05]  /*1080*/  CS2R.32 R87, SR_CgaSize ;  /* 0x0000000000577805 */ /* 0x000fca0000008a00 */
[----:B------:R-:W-:-:S05]  /*1090*/  IMAD R87, R87, -0xa0, RZ ;  /* 0xffffff6057577824 */ /* 0x000fca00078e02ff */
[----:B------:R-:W-:-:S14]  /*10a0*/  R2UR UR4, R87 ;  /* 0x00000000570472ca */ /* 0x000fdc00000e0000 */
[----:B------:R-:W3:Y:S01]  /*10b0*/  LDCU UR4, c[0x0][UR4+0x2b4] ;  /* 0x00005680040477ac */ /* 0x000ee20008000800 */
[----:B------:R-:W4:Y:S01]  /*10c0*/  S2UR UR31, SR_CTAID.Y ;  /* 0x00000000001f79c3 */ /* 0x000f220000002600 */
[----:B------:R-:W-:-:S05]  /*10d0*/  CS2R.32 R87, SR_CgaSize ;  /* 0x0000000000577805 */ /* 0x000fca0000008a00 */
[----:B------:R-:W-:-:S05]  /*10e0*/  IMAD R87, R87, -0xa0, RZ ;  /* 0xffffff6057577824 */ /* 0x000fca00078e02ff */
[----:B------:R-:W-:-:S14]  /*10f0*/  R2UR UR7, R87 ;  /* 0x00000000570772ca */ /* 0x000fdc00000e0000 */
[----:B------:R-:W3:Y:S01]  /*1100*/  LDCU UR7, c[0x0][UR7+0x2a4] ;  /* 0x00005480070777ac */ /* 0x000ee20008000800 */
[----:B------:R-:W-:-:S05]  /*1110*/  CS2R.32 R87, SR_CgaSize ;  /* 0x0000000000577805 */ /* 0x000fca0000008a00 */
[----:B------:R-:W-:-:S05]  /*1120*/  IMAD R87, R87, -0xa0, RZ ;  /* 0xffffff6057577824 */ /* 0x000fca00078e02ff */
[----:B------:R-:W-:-:S14]  /*1130*/  R2UR UR59, R87 ;  /* 0x00000000573b72ca */ /* 0x000fdc00000e0000 */
[----:B------:R-:W3:Y:S01]  /*1140*/  LDCU UR59, c[0x0][UR59+0x2a0] ;  /* 0x000054003b3b77ac */ /* 0x000ee20008000800 */
[----:B------:R-:W3:Y:S01]  /*1150*/  S2UR UR8, SR_CgaCtaId ;  /* 0x00000000000879c3 */ /* 0x000ee20000008800 */
[----:B------:R-:W3:Y:S01]  /*1160*/  LDCU UR19, c[0x0][0xb24] ;  /* 0x00016480ff1377ac */ /* 0x000ee20008000800 */
[----:B------:R-:W3:Y:S01]  /*1170*/  LDCU UR42, c[0x0][0xb24] ;  /* 0x00016480ff2a77ac */ /* 0x000ee20008000800 */
[----:B-1----:R-:W-:Y:S01]  /*1180*/  I2FP.F32.U32 R3, UR30 ;  /* 0x0000001e00037c45 */ /* 0x002fe20008201000 */
[----:B------:R-:W1:Y:S04]  /*1190*/  LDCU UR22, c[0x0][0xb30] ;  /* 0x00016600ff1677ac */ /* 0x000e680008000800 */
[----:B--2---:R-:W-:Y:S01]  /*11a0*/  FMUL R3, R3, UR5 ;  /* 0x0000000503037c20 */ /* 0x004fe20008400000 */
[----:B----4-:R-:W-:-:S05]  /*11b0*/  I2FP.F32.U32 R2, UR31 ;  /* 0x0000001f00027c45 */ /* 0x010fca0008201000 */
[----:B------:R-:W2:Y:S01]  /*11c0*/  F2I.U32.TRUNC.NTZ R3, R3 ;  /* 0x0000000300037305 */ /* 0x000ea2000020f000 */
[----:B---3--:R-:W-:Y:S01]  /*11d0*/  FMUL R2, R2, UR4 ;  /* 0x0000000402027c20 */ /* 0x008fe20008400000 */
[----:B------:R-:W-:-:S06]  /*11e0*/  USHF.L.U32 UR28, UR8, 0xb, URZ ;  /* 0x0000000b081c7899 */ /* 0x000fcc00080006ff */
[----:B------:R-:W3:Y:S01]  /*11f0*/  F2I.U32.TRUNC.NTZ R2, R2 ;  /* 0x0000000200027305 */ /* 0x000ee2000020f000 */
[----:B------:R-:W-:Y:S01]  /*1200*/  ULOP3.LUT UR28, UR28, 0x1800, URZ, 0xc0, !UPT ;  /* 0x000018001c1c7892 */ /* 0x000fe2000f8ec0ff */
[----:B--2---:R-:W-:Y:S02]  /*1210*/  R2UR UR4, R3 ;  /* 0x00000000030472ca */ /* 0x004fe400000e0000 */
[----:B---3--:R-:W-:Y:S02]  /*1220*/  R2UR UR6, R2 ;  /* 0x00000000020672ca */ /* 0x008fe400000e0000 */
[----:B------:R-:W-:-:S09]  /*1230*/  PRMT R2, RZ, 0x7610, R2 ;  /* 0x00007610ff027816 */ /* 0x000fd20000000002 */
[----:B------:R-:W-:-:S04]  /*1240*/  UIADD3 UR5, UPT, UPT, -UR4, URZ, URZ ;  /* 0x000000ff04057290 */ /* 0x000fc8000fffe1ff */
[----:B------:R-:W-:Y:S02]  /*1250*/  UIMAD UR59, UR59, UR5, UR30 ;  /* 0x000000053b3b72a4 */ /* 0x000fe4000f8e021e */
[----:B------:R-:W-:-:S04]  /*1260*/  UIADD3 UR4, UPT, UPT, -UR6, URZ, URZ ;  /* 0x000000ff06047290 */ /* 0x000fc8000fffe1ff */
[----:B------:R-:W-:-:S06]  /*1270*/  UIMAD UR4, UR7, UR4, UR31 ;  /* 0x00000004070472a4 */ /* 0x000fcc000f8e021f */
[----:B------:R-:W-:Y:S01]  /*1280*/  IMAD.U32 R87, RZ, RZ, UR4 ;  /* 0x00000004ff577e24 */ /* 0x000fe2000f8e00ff */
[----:B-1----:R-:W-:Y:S06]  /*1290*/  BRA.U UP5, `(.L_x_18) ;  /* 0x0000000105447547 */ /* 0x002fec000b800000 */
[----:B------:R-:W-:Y:S01]  /*12a0*/  R2UR UR4, R87 ;  /* 0x00000000570472ca */ /* 0x000fe200000e0000 */
[----:B------:R-:W-:-:S12]  /*12b0*/  UISETP.NE.AND UP2, UPT, UR59, 0x1, UPT ;  /* 0x000000013b00788c */ /* 0x000fd8000bf45270 */
[----:B------:R-:W-:-:S04]  /*12c0*/  UISETP.NE.AND UP0, UPT, UR4, URZ, UPT ;  /* 0x000000ff0400728c */ /* 0x000fc8000bf05270 */
[----:B------:R-:W-:-:S04]  /*12d0*/  UISETP.EQ.OR UP0, UPT, UR59, URZ, !UP0 ;  /* 0x000000ff3b00728c */ /* 0x000fc8000c702670 */
[----:B------:R-:W-:Y:S02]  /*12e0*/  USEL UR7, URZ, 0x1, !UP0 ;  /* 0x00000001ff077887 */ /* 0x000fe4000c000000 */
[----:B------:R-:W-:-:S04]  /*12f0*/  UISETP.NE.AND UP0, UPT, UR4, URZ, UPT ;  /* 0x000000ff0400728c */ /* 0x000fc8000bf05270 */
[----:B------:R-:W-:-:S04]  /*1300*/  USEL UR4, URZ, 0x2, UP0 ;  /* 0x00000002ff047887 */ /* 0x000fc80008000000 */
[----:B------:R-:W-:Y:S02]  /*1310*/  USEL UR6, UR4, 0x2, UP2 ;  /* 0x0000000204067887 */ /* 0x000fe40009000000 */
[----:B------:R-:W-:Y:S02]  /*1320*/  USEL UR4, URZ, 0x4, UP0 ;  /* 0x00000004ff047887 */ /* 0x000fe40008000000 */
[----:B------:R-:W-:-:S04]  /*1330*/  UISETP.NE.AND UP2, UPT, UR59, 0x2, UPT ;  /* 0x000000023b00788c */ /* 0x000fc8000bf45270 */
[----:B------:R-:W-:Y:S02]  /*1340*/  USEL UR5, UR4, 0x4, UP2 ;  /* 0x0000000404057887 */ /* 0x000fe40009000000 */
[----:B------:R-:W-:Y:S02]  /*1350*/  USEL UR4, URZ, 0x8, UP0 ;  /* 0x00000008ff047887 */ /* 0x000fe40008000000 */
[----:B------:R-:W-:Y:S02]  /*1360*/  UISETP.NE.AND UP0, UPT, UR59, 0x3, UPT ;  /* 0x000000033b00788c */ /* 0x000fe4000bf05270 */
[----:B------:R-:W-:Y:S02]  /*1370*/  UIADD3 UR5, UPT, UPT, UR5, UR6, UR7 ;  /* 0x0000000605057290 */ /* 0x000fe4000fffe007 */
[----:B------:R-:W-:-:S04]  /*1380*/  USEL UR4, UR4, 0x8, UP0 ;  /* 0x0000000804047887 */ /* 0x000fc80008000000 */
[----:B------:R-:W-:-:S06]  /*1390*/  UIADD3 UR4, UPT, UPT, UR5, UR4, URZ ;  /* 0x0000000405047290 */ /* 0x000fcc000fffe0ff */
[----:B------:R-:W-:-:S07]  /*13a0*/  MOV R2, UR4 ;  /* 0x0000000400027c02 */ /* 0x000fce0008000f00 */
.L_x_18:
[----:B------:R-:W1:Y:S01]  /*13b0*/  S2UR UR36, SR_CTAID.Z ;  /* 0x00000000002479c3 */ /* 0x000e620000002700 */
[----:B------:R-:W-:-:S09]  /*13c0*/  UISETP.GE.AND UP0, UPT, UR19, 0x1, UPT ;  /* 0x000000011300788c */ /* 0x000fd2000bf06270 */
[----:B------:R-:W-:Y:S05]  /*13d0*/  BRA.U !UP0, `(.L_x_19) ;  /* 0x0000000108d47547 */ /* 0x000fea000b800000 */
[----:B------:R-:W2:Y:S01]  /*13e0*/  LDCU.128 UR12, c[0x0][0xb10] ;  /* 0x00016200ff0c77ac */ /* 0x000ea20008000c00 */
[----:B------:R-:W3:Y:S01]  /*13f0*/  LDCU UR20, c[0x0][0xb0c] ;  /* 0x00016180ff1477ac */ /* 0x000ee20008000800 */
[----:B------:R-:W4:Y:S01]  /*1400*/  LDCU UR6, c[0x0][0x370] ;  /* 0x00006e00ff0677ac */ /* 0x000f220008000800 */
[----:B------:R-:W1:Y:S01]  /*1410*/  LDCU UR7, c[0x0][0x374] ;  /* 0x00006e80ff0777ac */ /* 0x000e620008000800 */
[----:B------:R-:W1:Y:S01]  /*1420*/  LDCU UR21, c[0x0][0xb20] ;  /* 0x00016400ff1577ac */ /* 0x000e620008000800 */
[----:B--2---:R-:W-:Y:S02]  /*1430*/  UIMAD.WIDE.U32 UR4, UR30, UR12, URZ ;  /* 0x0000000c1e0472a5 */ /* 0x004fe4000f8e00ff */
[----:B---3--:R-:W-:Y:S01]  /*1440*/  UISETP.NE.AND UP0, UPT, UR20, 0x1, UPT ;  /* 0x000000011400788c */ /* 0x008fe2000bf05270 */
[----:B------:R-:W2:Y:S01]  /*1450*/  LDCU.64 UR8, c[0x0][0xb28] ;  /* 0x00016500ff0877ac */ /* 0x000ea20008000a00 */
[----:B----4-:R-:W-:-:S03]  /*1460*/  UIMAD.WIDE.U32 UR10, UR6, UR12, URZ ;  /* 0x0000000c060a72a5 */ /* 0x010fc6000f8e00ff */
[----:B------:R-:W-:Y:S01]  /*1470*/  UMOV UR4, UR5 ;  /* 0x0000000500047c82 */ /* 0x000fe20008000000 */
[----:B------:R-:W-:Y:S02]  /*1480*/  UISETP.NE.AND UP2, UPT, UR19, 0x1, UPT ;  /* 0x000000011300788c */ /* 0x000fe4000bf45270 */
[----:B------:R-:W-:Y:S01]  /*1490*/  USHF.R.U32.HI UR4, URZ, UR13, UR4 ;  /* 0x0000000dff047299 */ /* 0x000fe20008011604 */
[----:B------:R-:W-:Y:S01]  /*14a0*/  UMOV UR10, UR11 ;  /* 0x0000000b000a7c82 */ /* 0x000fe20008000000 */
[----:B------:R-:W-:Y:S02]  /*14b0*/  UIMAD.WIDE.U32 UR16, UR31, UR15, URZ ;  /* 0x0000000f1f1072a5 */ /* 0x000fe4000f8e00ff */
[----:B------:R-:W-:Y:S02]  /*14c0*/  USEL UR5, UR30, UR4, !UP0 ;  /* 0x000000041e057287 */ /* 0x000fe4000c000000 */
[----:B------:R-:W-:Y:S02]  /*14d0*/  @UP0 USHF.R.U32.HI UR6, URZ, UR13, UR10 ;  /* 0x0000000dff060299 */ /* 0x000fe4000801160a */
[----:B------:R-:W-:-:S02]  /*14e0*/  UISETP.NE.AND UP0, UPT, UR14, 0x1, UPT ;  /* 0x000000010e00788c */ /* 0x000fc4000bf05270 */
[----:B-1----:R-:W-:Y:S02]  /*14f0*/  UIMAD.WIDE.U32 UR10, UR7, UR15, URZ ;  /* 0x0000000f070a72a5 */ /* 0x002fe4000f8e00ff */
[----:B--2---:R-:W-:Y:S01]  /*1500*/  UIMAD.WIDE.U32 UR12, UR6, UR8, URZ ;  /* 0x00000008060c72a5 */ /* 0x004fe2000f8e00ff */
[----:B------:R-:W-:Y:S02]  /*1510*/  UMOV UR4, UR17 ;  /* 0x0000001100047c82 */ /* 0x000fe40008000000 */
[----:B------:R-:W-:Y:S02]  /*1520*/  USHF.R.U32.HI UR4, URZ, UR21, UR4 ;  /* 0x00000015ff047299 */ /* 0x000fe40008011604 */
[----:B------:R-:W-:Y:S02]  /*1530*/  UMOV UR10, UR11 ;  /* 0x0000000b000a7c82 */ /* 0x000fe40008000000 */
[----:B------:R-:W-:Y:S01]  /*1540*/  UMOV UR12, UR13 ;  /* 0x0000000d000c7c82 */ /* 0x000fe20008000000 */
[----:B------:R-:W-:-:S02]  /*1550*/  @UP0 USHF.R.U32.HI UR7, URZ, UR21, UR10 ;  /* 0x00000015ff070299 */ /* 0x000fc4000801160a */
[----:B------:R-:W-:Y:S02]  /*1560*/  USEL UR4, UR31, UR4, !UP0 ;  /* 0x000000041f047287 */ /* 0x000fe4000c000000 */
[----:B------:R-:W-:Y:S02]  /*1570*/  UIMAD.WIDE.U32 UR10, UR7, UR8, URZ ;  /* 0x00000008070a72a5 */ /* 0x000fe4000f8e00ff */
[----:B------:R-:W-:Y:S02]  /*1580*/  @UP2 USHF.R.U32.HI UR6, URZ, UR9, UR12 ;  /* 0x00000009ff062299 */ /* 0x000fe4000801160c */
[----:B------:R-:W-:-:S03]  /*1590*/  UIMAD.WIDE.U32 UR12, UR4, UR8, URZ ;  /* 0x00000008040c72a5 */ /* 0x000fc6000f8e00ff */
[----:B------:R-:W-:Y:S02]  /*15a0*/  UMOV UR10, UR11 ;  /* 0x0000000b000a7c82 */ /* 0x000fe40008000000 */
[----:B------:R-:W-:Y:S02]  /*15b0*/  @UP2 USHF.R.U32.HI UR7, URZ, UR9, UR10 ;  /* 0x00000009ff072299 */ /* 0x000fe4000801160a */
[----:B------:R-:W-:Y:S02]  /*15c0*/  UIMAD UR10, UR6, UR19, URZ ;  /* 0x00000013060a72a4 */ /* 0x000fe4000f8e02ff */
[----:B------:R-:W-:-:S04]  /*15d0*/  UIMAD UR7, UR7, UR19, URZ ;  /* 0x00000013070772a4 */ /* 0x000fc8000f8e02ff */
[----:B------:R-:W-:-:S03]  /*15e0*/  UISETP.GE.AND UP0, UPT, UR4, UR7, UPT ;  /* 0x000000070400728c */ /* 0x000fc6000bf06270 */
[----:B------:R-:W-:Y:S01]  /*15f0*/  UMOV UR7, UR13 ;  /* 0x0000000d00077c82 */ /* 0x000fe20008000000 */
[----:B------:R-:W-:Y:S02]  /*1600*/  UISETP.GE.OR UP0, UPT, UR5, UR10, UP0 ;  /* 0x0000000a0500728c */ /* 0x000fe40008706670 */
[----:B------:R-:W-:Y:S02]  /*1610*/  UIMAD.WIDE.U32 UR10, UR5, UR8, URZ ;  /* 0x00000008050a72a5 */ /* 0x000fe4000f8e00ff */
[----:B------:R-:W-:Y:S02]  /*1620*/  USHF.R.U32.HI UR7, URZ, UR9, UR7 ;  /* 0x00000009ff077299 */ /* 0x000fe40008011607 */
[----:B------:R-:W-:Y:S02]  /*1630*/  UIADD3 UR10, UPT, UPT, -UR4, URZ, URZ ;  /* 0x000000ff040a7290 */ /* 0x000fe4000fffe1ff */
[----:B------:R-:W-:Y:S02]  /*1640*/  USEL UR7, UR4, UR7, !UP2 ;  /* 0x0000000704077287 */ /* 0x000fe4000d000000 */
[----:B------:R-:W-:Y:S01]  /*1650*/  UIMAD UR10, UR14, UR10, UR31 ;  /* 0x0000000a0e0a72a4 */ /* 0x000fe2000f8e021f */
[----:B------:R-:W-:Y:S01]  /*1660*/  @!UP0 UMOV UR8, UR11 ;  /* 0x0000000b00088c82 */ /* 0x000fe20008000000 */
[----:B------:R-:W-:-:S02]  /*1670*/  UIADD3 UR11, UPT, UPT, -UR5, URZ, URZ ;  /* 0x000000ff050b7290 */ /* 0x000fc4000fffe1ff */
[----:B------:R-:W-:Y:S02]  /*1680*/  @!UP0 USHF.R.U32.HI UR8, URZ, UR9, UR8 ;  /* 0x00000009ff088299 */ /* 0x000fe40008011608 */
[----:B------:R-:W-:Y:S02]  /*1690*/  UIADD3 UR9, UPT, UPT, -UR7, URZ, URZ ;  /* 0x000000ff07097290 */ /* 0x000fe4000fffe1ff */
[----:B------:R-:W-:Y:S02]  /*16a0*/  @!UP0 USEL UR8, UR5, UR8, !UP2 ;  /* 0x0000000805088287 */ /* 0x000fe4000d000000 */
[----:B------:R-:W-:Y:S02]  /*16b0*/  UIMAD UR9, UR19, UR9, UR4 ;  /* 0x00000009130972a4 */ /* 0x000fe4000f8e0204 */
[----:B------:R-:W-:Y:S02]  /*16c0*/  @!UP0 UIADD3 UR7, UPT, UPT, UR7, -UR8, URZ ;  /* 0x8000000807078290 */ /* 0x000fe4000fffe0ff */
[----:B------:R-:W-:-:S02]  /*16d0*/  @!UP0 UIMAD UR6, UR9, UR6, UR8 ;  /* 0x00000006090682a4 */ /* 0x000fc4000f8e0208 */
[----:B------:R-:W-:Y:S02]  /*16e0*/  @!UP0 UIMAD UR4, UR7, UR19, UR5 ;  /* 0x00000013070482a4 */ /* 0x000fe4000f8e0205 */
[----:B------:R-:W-:Y:S02]  /*16f0*/  UIMAD UR30, UR20, UR11, UR30 ;  /* 0x0000000b141e72a4 */ /* 0x000fe4000f8e021e */
[----:B------:R-:W-:Y:S01]  /*1700*/  UIMAD UR31, UR4, UR14, UR10 ;  /* 0x0000000e041f72a4 */ /* 0x000fe2000f8e020a */
[----:B------:R-:W-:Y:S02]  /*1710*/  @!UP0 UMOV UR5, UR6 ;  /* 0x0000000600058c82 */ /* 0x000fe40008000000 */
[----:B------:R-:W-:-:S12]  /*1720*/  UIMAD UR30, UR5, UR20, UR30 ;  /* 0x00000014051e72a4 */ /* 0x000fd8000f8e021e */
.L_x_19:
[----:B------:R-:W-:-:S09]  /*1730*/  UISETP.NE.AND UP0, UPT, UR22, 0x1, UPT ;  /* 0x000000011600788c */ /* 0x000fd2000bf05270 */
[----:B------:R-:W-:Y:S05]  /*1740*/  BRA.U UP0, `(.L_x_20) ;  /* 0x0000000100407547 */ /* 0x000fea000b800000 */
[----:B------:R-:W2:Y:S01]  /*1750*/  LDCU.128 UR8, c[0x0][0xb10] ;  /* 0x00016200ff0877ac */ /* 0x000ea20008000c00 */
[----:B------:R-:W3:Y:S01]  /*1760*/  LDCU UR12, c[0x0][0xb0c] ;  /* 0x00016180ff0c77ac */ /* 0x000ee20008000800 */
[----:B------:R-:W4:Y:S01]  /*1770*/  LDCU UR13, c[0x0][0xb20] ;  /* 0x00016400ff0d77ac */ /* 0x000f220008000800 */
[----:B--2---:R-:W-:Y:S02]  /*1780*/  UIMAD.WIDE.U32 UR4, UR30, UR8, URZ ;  /* 0x000000081e0472a5 */ /* 0x004fe4000f8e00ff */
[----:B------:R-:W-:Y:S02]  /*1790*/  UIMAD.WIDE.U32 UR6, UR31, UR11, URZ ;  /* 0x0000000b1f0672a5 */ /* 0x000fe4000f8e00ff */
[----:B---3--:R-:W-:Y:S02]  /*17a0*/  UISETP.NE.AND UP0, UPT, UR12, 0x1, UPT ;  /* 0x000000010c00788c */ /* 0x008fe4000bf05270 */
[----:B------:R-:W-:-:S03]  /*17b0*/  USHF.R.U32.HI UR5, URZ, UR9, UR5 ;  /* 0x00000009ff057299 */ /* 0x000fc60008011605 */
[----:B------:R-:W-:Y:S01]  /*17c0*/  UMOV UR4, UR7 ;  /* 0x0000000700047c82 */ /* 0x000fe20008000000 */
[----:B------:R-:W-:Y:S02]  /*17d0*/  USEL UR5, UR30, UR5, !UP0 ;  /* 0x000000051e057287 */ /* 0x000fe4000c000000 */
[----:B------:R-:W-:Y:S02]  /*17e0*/  UISETP.NE.AND UP0, UPT, UR10, 0x1, UPT ;  /* 0x000000010a00788c */ /* 0x000fe4000bf05270 */
[----:B----4-:R-:W-:-:S04]  /*17f0*/  USHF.R.U32.HI UR4, URZ, UR13, UR4 ;  /* 0x0000000dff047299 */ /* 0x010fc80008011604 */
[----:B------:R-:W-:-:S04]  /*1800*/  USEL UR4, UR31, UR4, !UP0 ;  /* 0x000000041f047287 */ /* 0x000fc8000c000000 */
[----:B------:R-:W-:Y:S02]  /*1810*/  UIADD3 UR6, UPT, UPT, UR5, -UR4, URZ ;  /* 0x8000000405067290 */ /* 0x000fe4000fffe0ff */
[----:B------:R-:W-:Y:S02]  /*1820*/  UIADD3 UR4, UPT, UPT, -UR5, UR4, URZ ;  /* 0x0000000405047290 */ /* 0x000fe4000fffe1ff */
[----:B------:R-:W-:Y:S02]  /*1830*/  UIMAD UR31, UR6, UR10, UR31 ;  /* 0x0000000a061f72a4 */ /* 0x000fe4000f8e021f */
[----:B------:R-:W-:-:S12]  /*1840*/  UIMAD UR30, UR4, UR12, UR30 ;  /* 0x0000000c041e72a4 */ /* 0x000fd8000f8e021e */
.L_x_20:
[----:B------:R-:W-:Y:S01]  /*1850*/  UISETP.NE.AND UP0, UPT, UR18, 0x2, UPT ;  /* 0x000000021200788c */ /* 0x000fe2000bf05270 */
[----:B------:R-:W-:Y:S09]  /*1860*/  BRA.U !UP6, `(.L_x_21) ;  /* 0x000000010e0c7547 */ /* 0x000ff2000b800000 */
[----:B------:R-:W-:Y:S01]  /*1870*/  UCGABAR_WAIT ;  /* 0x0000000000007dc7 */ /* 0x000fe20008000000 */
[----:B------:R-:W-:Y:S01]  /*1880*/  CCTL.IVALL ;  /* 0x00000000ff00798f */ /* 0x000fe20002000000 */
[----:B------:R-:W-:Y:S05]  /*1890*/  BRA `(.L_x_22) ;  /* 0x0000000000047947 */ /* 0x000fea0003800000 */
.L_x_21:
[----:B------:R-:W-:Y:S06]  /*18a0*/  BAR.SYNC.DEFER_BLOCKING 0x0 ;  /* 0x0000000000007b1d */ /* 0x000fec0000010000 */
.L_x_22:
[----:B------:R-:W-:Y:S05]  /*18b0*/  BRA.U UP0, `(.L_x_23) ;  /* 0x0000001900fc7547 */ /* 0x000fea000b800000 */
[----:B------:R-:W2:Y:S01]  /*18c0*/  LDCU UR6, c[0x0][0x38c] ;  /* 0x00007180ff0677ac */ /* 0x000ea20008000800 */
[----:B------:R-:W3:Y:S01]  /*18d0*/  S2UR UR8, SR_CgaCtaId ;  /* 0x00000000000879c3 */ /* 0x000ee20000008800 */
[----:B------:R-:W-:Y:S01]  /*18e0*/  PLOP3.LUT P1, PT, PT, PT, UP3, 0x80, 0x8 ;  /* 0x000000000008781c */ /* 0x000fe20003f2f038 */
[----:B------:R-:W-:Y:S01]  /*18f0*/  IMAD.MOV.U32 R12, RZ, RZ, 0x1 ;  /* 0x00000001ff0c7424 */ /* 0x000fe200078e00ff */
[----:B------:R-:W-:Y:S01]  /*1900*/  UMOV UR7, 0x400 ;  /* 0x0000040000077882 */ /* 0x000fe20000000000 */
[----:B------:R-:W-:Y:S01]  /*1910*/  UISETP.NE.AND UP1, UPT, UR18, URZ, UPT ;  /* 0x000000ff1200728c */ /* 0x000fe2000bf25270 */
[----:B------:R-:W-:Y:S01]  /*1920*/  ISETP.EQ.OR P2, PT, R0, RZ, P3 ;  /* 0x000000ff0000720c */ /* 0x000fe20001f42670 */
[----:B------:R-:W-:Y:S01]  /*1930*/  USEL UR24, URZ, 0x1, UP4 ;  /* 0x00000001ff187887 */ /* 0x000fe2000a000000 */
[----:B------:R-:W-:Y:S02]  /*1940*/  PLOP3.LUT P1, PT, P1, PT, PT, 0x8, 0x80 ;  /* 0x000000000080781c */ /* 0x000fe40000f2e170 */
[----:B------:R-:W-:Y:S01]  /*1950*/  CS2R R10, SRZ ;  /* 0x00000000000a7805 */ /* 0x000fe2000001ff00 */
[----:B------:R-:W-:Y:S01]  /*1960*/  IMAD.MOV.U32 R9, RZ, RZ, RZ ;  /* 0x000000ffff097224 */ /* 0x000fe200078e00ff */
[----:B------:R-:W4:Y:S01]  /*1970*/  LDCU UR40, c[0x0][0x370] ;  /* 0x00006e00ff2877ac */ /* 0x000f220008000800 */
[----:B------:R-:W-:Y:S01]  /*1980*/  IMAD.MOV.U32 R8, RZ, RZ, 0x1 ;  /* 0x00000001ff087424 */ /* 0x000fe200078e00ff */
[----:B------:R-:W1:Y:S01]  /*1990*/  LDCU.64 UR26, c[0x0][0x348] ;  /* 0x00006900ff1a77ac */ /* 0x000e620008000a00 */
[----:B--2---:R-:W-:-:S02]  /*19a0*/  UIADD3 UR5, UPT, UPT, UR6, 0x1f, URZ ;  /* 0x0000001f06057890 */ /* 0x004fc4000fffe0ff */
[----:B------:R-:W-:Y:S02]  /*19b0*/  USHF.R.U32.HI UR45, URZ, 0x5, UR28 ;  /* 0x00000005ff2d7899 */ /* 0x000fe4000801161c */
[----:B------:R-:W-:Y:S02]  /*19c0*/  USHF.R.S32.HI UR4, URZ, 0x1f, UR5 ;  /* 0x0000001fff047899 */ /* 0x000fe40008011405 */
[----:B---3--:R-:W-:Y:S02]  /*19d0*/  ULEA UR7, UR8, UR7, 0x18 ;  /* 0x0000000708077291 */ /* 0x008fe4000f8ec0ff */
[----:B------:R-:W-:Y:S02]  /*19e0*/  ULEA.HI UR4, UR4, UR5, URZ, 0x5 ;  /* 0x0000000504047291 */ /* 0x000fe4000f8f28ff */
[----:B------:R-:W-:Y:S02]  /*19f0*/  UIADD3 UR46, UPT, UPT, UR6, 0x3e, URZ ;  /* 0x0000003e062e7890 */ /* 0x000fe4000fffe0ff */
[----:B------:R-:W-:-:S02]  /*1a00*/  USHF.R.S32.HI UR43, URZ, 0x5, UR4 ;  /* 0x00000005ff2b7899 */ /* 0x000fc40008011404 */
[----:B------:R-:W-:Y:S02]  /*1a10*/  UIADD3 UR4, UPT, UPT, UR6, -0x1, URZ ;  /* 0xffffffff06047890 */ /* 0x000fe4000fffe0ff */
[----:B------:R-:W-:Y:S02]  /*1a20*/  UISETP.LT.U32.AND UP0, UPT, UR43, 0x14, UPT ;  /* 0x000000142b00788c */ /* 0x000fe4000bf01070 */
[----:B------:R-:W-:Y:S02]  /*1a30*/  UISETP.GE.U32.AND UP2, UPT, UR4, -0x3f, UPT ;  /* 0xffffffc10400788c */ /* 0x000fe4000bf46070 */
[----:B------:R-:W-:Y:S01]  /*1a40*/  USEL UR41, UR43, 0x14, UP0 ;  /* 0x000000142b297887 */ /* 0x000fe20008000000 */
[----:B------:R-:W2:Y:S03]  /*1a50*/  LDCU UR39, c[0x0][0x374] ;  /* 0x00006e80ff2777ac */ /* 0x000ea60008000800 */
[----:B------:R-:W-:-:S02]  /*1a60*/  UIADD3 UR21, UPT, UPT, UR41, -0x1, URZ ;  /* 0xffffffff29157890 */ /* 0x000fc4000fffe0ff */
[----:B------:R-:W-:-:S03]  /*1a70*/  USEL UR24, UR24, 0x2, UP1 ;  /* 0x0000000218187887 */ /* 0x000fc60008800000 */
[----:B------:R-:W-:Y:S02]  /*1a80*/  @UP2 UIADD3 UR21, UPT, UPT, UR41, URZ, URZ ;  /* 0x000000ff29152290 */ /* 0x000fe4000fffe0ff */
[----:B------:R-:W-:Y:S02]  /*1a90*/  UIADD3 UR29, UPT, UPT, UR7, 0x10600, UR28 ;  /* 0x00010600071d7890 */ /* 0x000fe4000fffe01c */
[----:B------:R-:W-:Y:S02]  /*1aa0*/  UIADD3 UR44, UPT, UPT, UR43, -UR41, URZ ;  /* 0x800000292b2c7290 */ /* 0x000fe4000fffe0ff */
[----:B------:R-:W-:Y:S01]  /*1ab0*/  UIADD3 UR21, UPT, UPT, UR21, 0x1, URZ ;  /* 0x0000000115157890 */ /* 0x000fe2000fffe0ff */
[----:B-1--4-:R-:W-:-:S11]  /*1ac0*/  UMOV UR5, URZ ;  /* 0x000000ff00057c82 */ /* 0x012fd60008000000 */
.L_x_43:
[----:B-1----:R-:W1:Y:S02]  /*1ad0*/  S2UR UR4, SR_CgaCtaId ;  /* 0x00000000000479c3 */ /* 0x002e640000008800 */
[----:B-1----:R-:W-:-:S09]  /*1ae0*/  UISETP.NE.AND UP0, UPT, UR4, URZ, UPT ;  /* 0x000000ff0400728c */ /* 0x002fd2000bf05270 */
[----:B------:R-:W-:Y:S05]  /*1af0*/  BRA.U UP0, `(.L_x_24) ;  /* 0x0000000100287547 */ /* 0x000fea000b800000 */
[----:B------:R-:W-:Y:S02]  /*1b00*/  LEA R0, R9, UR7, 0x3 ;  /* 0x0000000709007c11 */ /* 0x000fe4000f8e18ff */
[----:B------:R-:W-:-:S04]  /*1b10*/  SHF.L.U32 R3, R8, 0x1f, RZ ;  /* 0x0000001f08037819 */ /* 0x000fc800000006ff */
[----:B------:R-:W1:Y:S02]  /*1b20*/  SYNCS.PHASECHK.TRANS64.TRYWAIT P0, [R0+URZ+0x200], R3 ;  /* 0x00020003000075a7 */ /* 0x000e6400080011ff */
[----:B-1----:R-:W-:Y:S05]  /*1b30*/  @!P0 BRA `(.L_x_25) ;  /* 0x0000008400a48947 */ /* 0x002fea0003800000 */
.L_x_149:
[----:B------:R3:W-:Y:S01]  /*1b40*/  SYNCS.ARRIVE.TRANS64.A1T0 RZ, [R0+URZ+0x1f0], RZ ;  /* 0x0001f0ff00ff79a7 */ /* 0x0007e200081000ff */
[----:B------:R-:W-:-:S05]  /*1b50*/  VIADD R9, R9, 0x1 ;  /* 0x0000000109097836 */ /* 0x000fca0000000000 */
[----:B------:R-:W-:-:S04]  /*1b60*/  ISETP.NE.AND P0, PT, R9, 0x2, PT ;  /* 0x000000020900780c */ /* 0x000fc80003f05270 */
[----:B-1----:R-:W-:Y:S02]  /*1b70*/  SEL R3, RZ, 0x1, P0 ;  /* 0x00000001ff037807 */ /* 0x002fe40000000000 */
[----:B------:R-:W-:Y:S02]  /*1b80*/  SEL R9, R9, RZ, P0 ;  /* 0x000000ff09097207 */ /* 0x000fe40000000000 */
[----:B------:R-:W-:-:S07]  /*1b90*/  LOP3.LUT R8, R8, R3, RZ, 0x3c, !PT ;  /* 0x0000000308087212 */ /* 0x000fce00078e3cff */
.L_x_24:
[----:B------:R-:W-:Y:S01]  /*1ba0*/  ULEA UR4, UR5, UR7, 0x3 ;  /* 0x0000000705047291 */ /* 0x000fe2000f8e18ff */
[----:B---3--:R-:W-:Y:S01]  /*1bb0*/  SHF.L.U32 R0, R12, 0x1f, RZ ;  /* 0x0000001f0c007819 */ /* 0x008fe200000006ff */
[----:B------:R-:W-:Y:S02]  /*1bc0*/  UISETP.GE.U32.AND UP0, UPT, UR46, 0x3f, UPT ;  /* 0x0000003f2e00788c */ /* 0x000fe4000bf06070 */
[----:B------:R-:W-:Y:S02]  /*1bd0*/  USHF.L.U32 UR35, UR30, 0x6, URZ ;  /* 0x000000061e237899 */ /* 0x000fe400080006ff */
[----:B------:R-:W-:Y:S01]  /*1be0*/  ULEA UR19, UR31, UR45, 0x8 ;  /* 0x0000002d1f137291 */ /* 0x000fe2000f8e40ff */
[----:B------:R-:W-:Y:S02]  /*1bf0*/  UMOV UR13, URZ ;  /* 0x000000ff000d7c82 */ /* 0x000fe40008000000 */
[----:B------:R1:W3:Y:S02]  /*1c00*/  SYNCS.PHASECHK.TRANS64.TRYWAIT P0, [UR4+0xa0], R0 ;  /* 0x0000a000ff0075a7 */ /* 0x0002e40008001104 */
[----:B------:R-:W-:Y:S07]  /*1c10*/  BRA.U !UP0, `(.L_x_26) ;  /* 0x0000000108bc7547 */ /* 0x000fee000b800000 */
[----:B------:R-:W-:Y:S01]  /*1c20*/  UMOV UR6, URZ ;  /* 0x000000ff00067c82 */ /* 0x000fe20008000000 */
[----:B------:R-:W-:-:S05]  /*1c30*/  UMOV UR4, UR5 ;  /* 0x0000000500047c82 */ /* 0x000fca0008000000 */
.L_x_32:
[----:B------:R-:W-:Y:S01]  /*1c40*/  ULEA UR33, UR4, UR7, 0x3 ;  /* 0x0000000704217291 */ /* 0x000fe2000f8e18ff */
[----:B---3--:R-:W-:Y:S01]  /*1c50*/  @!P3 MOV R2, 0x2800 ;  /* 0x000028000002b802 */ /* 0x008fe20000000f00 */
[----:B-1-34-:R-:W-:Y:S10]  /*1c60*/  @P0 BRA `(.L_x_27) ;  /* 0x00000000000c0947 */ /* 0x01aff40003800000 */
[----:B------:R-:W-:-:S04]  /*1c70*/  SHF.L.U32 R3, R12, 0x1f, RZ ;  /* 0x0000001f0c037819 */ /* 0x000fc800000006ff */
[----:B------:R-:W3:Y:S02]  /*1c80*/  SYNCS.PHASECHK.TRANS64.TRYWAIT P0, [UR33+0xa0], R3 ;  /* 0x0000a003ff0075a7 */ /* 0x000ee40008001121 */
[----:B---3--:R-:W-:Y:S05]  /*1c90*/  @!P0 BRA `(.L_x_28) ;  /* 0x0000008400608947 */ /* 0x008fea0003800000 */
.L_x_27:
[----:B------:R3:W-:Y:S01]  /*1ca0*/  @!P3 SYNCS.ARRIVE.TRANS64 RZ, [UR33], R2 ;  /* 0x00000002ffffb9a7 */ /* 0x0007e20008000021 */
[----:B------:R-:W-:-:S04]  /*1cb0*/  ULOP3.LUT UR5, UR24, 0x2, URZ, 0xfc, !UPT ;  /* 0x0000000218057892 */ /* 0x000fc8000f8efcff */
[----:B------:R-:W-:-:S09]  /*1cc0*/  UISETP.NE.AND UP0, UPT, UR5, 0x2, UPT ;  /* 0x000000020500788c */ /* 0x000fd2000bf05270 */
[----:B------:R-:W-:Y:S05]  /*1cd0*/  BRA.U UP0, `(.L_x_29) ;  /* 0x0000000100047547 */ /* 0x000fea000b800000 */
[----:B--2---:R-:W-:Y:S05]  /*1ce0*/  BPT.TRAP 0x1 ;  /* 0x000000040000795c */ /* 0x004fea0000300000 */
.L_x_29:
[----:B------:R-:W-:Y:S04]  /*1cf0*/  BSSY.RECONVERGENT B0, `(.L_x_30) ;  /* 0x0000003000007945 */ /* 0x000fe80003800200 */
[----:B------:R-:W-:Y:S05]  /*1d00*/  @P2 BRA `(.L_x_31) ;  /* 0x0000000000042947 */ /* 0x000fea0003800000 */
[----:B--2---:R-:W-:Y:S05]  /*1d10*/  BPT.TRAP 0x1 ;  /* 0x000000040000795c */ /* 0x004fea0000300000 */
.L_x_31:
[----:B--2---:R-:W-:Y:S05]  /*1d20*/  BSYNC.RECONVERGENT B0 ;  /* 0x0000000000007941 */ /* 0x004fea0003800200 */
.L_x_30:
[----:B------:R-:W-:Y:S02]  /*1d30*/  UIADD3 UR5, UPT, UPT, UR4, 0x1, URZ ;  /* 0x0000000104057890 */ /* 0x000fe4000fffe0ff */
[----:B------:R-:W-:Y:S02]  /*1d40*/  USHF.L.U32 UR34, UR6, 0x5, URZ ;  /* 0x0000000506227899 */ /* 0x000fe400080006ff */
[----:B------:R-:W-:Y:S02]  /*1d50*/  UISETP.NE.AND UP0, UPT, UR5, 0x14, UPT ;  /* 0x000000140500788c */ /* 0x000fe4000bf05270 */
[----:B------:R-:W-:Y:S02]  /*1d60*/  UIADD3 UR6, UPT, UPT, UR6, 0x1, URZ ;  /* 0x0000000106067890 */ /* 0x000fe4000fffe0ff */
[----:B------:R-:W-:Y:S02]  /*1d70*/  USEL UR9, URZ, 0x1, UP0 ;  /* 0x00000001ff097887 */ /* 0x000fe40008000000 */
[----:B------:R-:W-:-:S02]  /*1d80*/  USEL UR5, UR5, URZ, UP0 ;  /* 0x000000ff05057287 */ /* 0x000fc40008000000 */
[----:B------:R-:W-:Y:S02]  /*1d90*/  ULEA UR32, UR4, UR7, 0xb ;  /* 0x0000000704207291 */ /* 0x000fe4000f8e58ff */
[----:B------:R-:W-:Y:S01]  /*1da0*/  ULEA UR8, UR5, UR7, 0x3 ;  /* 0x0000000705087291 */ /* 0x000fe2000f8e18ff */
[----:B------:R-:W-:Y:S01]  /*1db0*/  LOP3.LUT R12, R12, UR9, RZ, 0x3c, !PT ;  /* 0x000000090c0c7c12 */ /* 0x000fe2000f8e3cff */
[----:B------:R-:W-:Y:S02]  /*1dc0*/  UIADD3 UR10, UP1, UPT, UR26, 0x80, URZ ;  /* 0x000000801a0a7890 */ /* 0x000fe4000ff3e0ff */
[----:B------:R-:W-:Y:S01]  /*1dd0*/  ULEA UR16, UR4, UR28, 0xd ;  /* 0x0000001c04107291 */ /* 0x000fe2000f8e68ff */
[----:B-1----:R-:W-:Y:S01]  /*1de0*/  SHF.L.U32 R0, R12, 0x1f, RZ ;  /* 0x0000001f0c007819 */ /* 0x002fe200000006ff */
[----:B------:R-:W-:Y:S02]  /*1df0*/  UIADD3.X UR11, UPT, UPT, URZ, UR27, URZ, UP1, !UPT ;  /* 0x0000001bff0b7290 */ /* 0x000fe40008ffe4ff */
[----:B------:R-:W-:Y:S01]  /*1e00*/  UIADD3 UR32, UPT, UPT, UR32, 0x6600, URZ ;  /* 0x0000660020207890 */ /* 0x000fe2000fffe0ff */
[----:B------:R4:W1:Y:S01]  /*1e10*/  SYNCS.PHASECHK.TRANS64.TRYWAIT P0, [UR8+0xa0], R0 ;  /* 0x0000a000ff0075a7 */ /* 0x0008620008001108 */
[----:B------:R-:W-:-:S02]  /*1e20*/  UIADD3 UR8, UP0, UPT, UR26, 0x180, URZ ;  /* 0x000001801a087890 */ /* 0x000fc4000ff1e0ff */
[----:B------:R-:W-:Y:S02]  /*1e30*/  UIADD3 UR16, UPT, UPT, UR7, 0x10600, UR16 ;  /* 0x0001060007107890 */ /* 0x000fe4000fffe010 */
[----:B------:R-:W-:Y:S02]  /*1e40*/  UIADD3.X UR9, UPT, UPT, URZ, UR27, URZ, UP0, !UPT ;  /* 0x0000001bff097290 */ /* 0x000fe400087fe4ff */
[----:B------:R-:W-:Y:S01]  /*1e50*/  UISETP.NE.AND UP0, UPT, UR6, UR21, UPT ;  /* 0x000000150600728c */ /* 0x000fe2000bf05270 */
[----:B------:R-:W-:Y:S01]  /*1e60*/  UMOV UR12, 0x0 ;  /* 0x00000000000c7882 */ /* 0x000fe20000000000 */
[----:B------:R-:W-:Y:S01]  /*1e70*/  UMOV UR13, 0x10000000 ;  /* 0x10000000000d7882 */ /* 0x000fe20000000000 */
[----:B------:R-:W-:Y:S01]  /*1e80*/  UMOV UR4, 0xf0000 ;  /* 0x000f000000047882 */ /* 0x000fe20000000000 */
[----:B------:R-:W-:Y:S01]  /*1e90*/  UMOV UR20, UR36 ;  /* 0x0000002400147c82 */ /* 0x000fe20008000000 */
[----:B------:R-:W-:Y:S01]  /*1ea0*/  UMOV UR17, UR33 ;  /* 0x0000002100117c82 */ /* 0x000fe20008000000 */
[----:B------:R-:W-:Y:S01]  /*1eb0*/  UMOV UR18, UR34 ;  /* 0x0000002200127c82 */ /* 0x000fe20008000000 */
[----:B------:R-:W-:Y:S01]  /*1ec0*/  UTMALDG.3D [UR32], [UR10], desc[UR12] ;  /* 0x00000c200a0075b4 */ /* 0x000fe20008011000 */
[----:B------:R2:W-:Y:S02]  /*1ed0*/  UTMALDG.3D.MULTICAST [UR16], [UR8], UR4, desc[UR12] ;  /* 0x00000c10080073b4 */ /* 0x0005e40008011804 */
[----:B--2---:R-:W-:Y:S01]  /*1ee0*/  UMOV UR13, UR21 ;  /* 0x00000015000d7c82 */ /* 0x004fe20008000000 */
[----:B------:R-:W-:Y:S01]  /*1ef0*/  UMOV UR4, UR5 ;  /* 0x0000000500047c82 */ /* 0x000fe20008000000 */
[----:B------:R-:W-:Y:S05]  /*1f00*/  BRA.U UP0, `(.L_x_32) ;  /* 0xfffffffd004c7547 */ /* 0x000fea000b83ffff */
.L_x_26:
[----:B------:R-:W-:Y:S01]  /*1f10*/  ULEA UR4, UR5, UR7, 0x3 ;  /* 0x0000000705047291 */ /* 0x000fe2000f8e18ff */
[----:B-1--4-:R-:W-:Y:S01]  /*1f20*/  SHF.L.U32 R0, R12, 0x1f, RZ ;  /* 0x0000001f0c007819 */ /* 0x012fe200000006ff */
[----:B------:R-:W-:Y:S01]  /*1f30*/  @!P1 SYNCS.ARRIVE.TRANS64.A1T0 RZ, [UR7+0x188], RZ ;  /* 0x000188ffffff99a7 */ /* 0x000fe20008100007 */
[----:B------:R-:W-:-:S06]  /*1f40*/  UISETP.GT.AND UP0, UPT, UR43, UR41, UPT ;  /* 0x000000292b00728c */ /* 0x000fcc000bf04270 */
[----:B---3--:R1:W3:Y:S03]  /*1f50*/  SYNCS.PHASECHK.TRANS64.TRYWAIT P0, [UR4+0xa0], R0 ;  /* 0x0000a000ff0075a7 */ /* 0x0082e60008001104 */
[----:B------:R-:W-:Y:S05]  /*1f60*/  BRA.U !UP0, `(.L_x_33) ;  /* 0x0000000108bc7547 */ /* 0x000fea000b800000 */
[----:B------:R-:W-:Y:S01]  /*1f70*/  UIADD3 UR25, UPT, UPT, UR44, UR13, URZ ;  /* 0x0000000d2c197290 */ /* 0x000fe2000fffe0ff */
[----:B------:R-:W-:-:S11]  /*1f80*/  UMOV UR4, UR5 ;  /* 0x0000000500047c82 */ /* 0x000fd60008000000 */
.L_x_39:
[----:B------:R-:W-:Y:S01]  /*1f90*/  ULEA UR9, UR4, UR7, 0x3 ;  /* 0x0000000704097291 */ /* 0x000fe2000f8e18ff */
[----:B---3--:R-:W-:Y:S01]  /*1fa0*/  @!P3 MOV R2, 0x2800 ;  /* 0x000028000002b802 */ /* 0x008fe20000000f00 */
[----:B-1-3--:R-:W-:Y:S10]  /*1fb0*/  @P0 BRA `(.L_x_34) ;  /* 0x00000000000c0947 */ /* 0x00aff40003800000 */
[----:B------:R-:W-:-:S04]  /*1fc0*/  SHF.L.U32 R3, R12, 0x1f, RZ ;  /* 0x0000001f0c037819 */ /* 0x000fc800000006ff */
[----:B------:R-:W3:Y:S02]  /*1fd0*/  SYNCS.PHASECHK.TRANS64.TRYWAIT P0, [UR9+0xa0], R3 ;  /* 0x0000a003ff0075a7 */ /* 0x000ee40008001109 */
[----:B---3--:R-:W-:Y:S05]  /*1fe0*/  @!P0 BRA `(.L_x_35) ;  /* 0x0000008000a48947 */ /* 0x008fea0003800000 */
.L_x_34:
[----:B------:R3:W-:Y:S01]  /*1ff0*/  @!P3 SYNCS.ARRIVE.TRANS64 RZ, [UR9], R2 ;  /* 0x00000002ffffb9a7 */ /* 0x0007e20008000009 */
[----:B------:R-:W-:-:S04]  /*2000*/  ULOP3.LUT UR5, UR24, 0x2, URZ, 0xfc, !UPT ;  /* 0x0000000218057892 */ /* 0x000fc8000f8efcff */
[----:B------:R-:W-:-:S09]  /*2010*/  UISETP.NE.AND UP0, UPT, UR5, 0x2, UPT ;  /* 0x000000020500788c */ /* 0x000fd2000bf05270 */
[----:B------:R-:W-:Y:S05]  /*2020*/  BRA.U UP0, `(.L_x_36) ;  /* 0x0000000100047547 */ /* 0x000fea000b800000 */
[----:B--2---:R-:W-:Y:S05]  /*2030*/  BPT.TRAP 0x1 ;  /* 0x000000040000795c */ /* 0x004fea0000300000 */
.L_x_36:
[----:B------:R-:W-:Y:S04]  /*2040*/  BSSY.RECONVERGENT B0, `(.L_x_37) ;  /* 0x0000003000007945 */ /* 0x000fe80003800200 */
[----:B------:R-:W-:Y:S05]  /*2050*/  @P2 BRA `(.L_x_38) ;  /* 0x0000000000042947 */ /* 0x000fea0003800000 */
[----:B--2---:R-:W-:Y:S05]  /*2060*/  BPT.TRAP 0x1 ;  /* 0x000000040000795c */ /* 0x004fea0000300000 */
.L_x_38:
[----:B--2---:R-:W-:Y:S05]  /*2070*/  BSYNC.RECONVERGENT B0 ;  /* 0x0000000000007941 */ /* 0x004fea0003800200 */
.L_x_37:
[----:B------:R-:W-:Y:S02]  /*2080*/  UIADD3 UR5, UPT, UPT, UR4, 0x1, URZ ;  /* 0x0000000104057890 */ /* 0x000fe4000fffe0ff */
[----:B------:R-:W-:Y:S02]  /*2090*/  UIADD3 UR14, UP1, UPT, UR26, 0x80, URZ ;  /* 0x000000801a0e7890 */ /* 0x000fe4000ff3e0ff */
[----:B------:R-:W-:Y:S02]  /*20a0*/  UISETP.NE.AND UP0, UPT, UR5, 0x14, UPT ;  /* 0x000000140500788c */ /* 0x000fe4000bf05270 */
[----:B------:R-:W-:Y:S02]  /*20b0*/  USHF.L.U32 UR10, UR13, 0x5, URZ ;  /* 0x000000050d0a7899 */ /* 0x000fe400080006ff */
[----:B------:R-:W-:Y:S02]  /*20c0*/  USEL UR8, URZ, 0x1, UP0 ;  /* 0x00000001ff087887 */ /* 0x000fe40008000000 */
[----:B------:R-:W-:-:S02]  /*20d0*/  USEL UR5, UR5, URZ, UP0 ;  /* 0x000000ff05057287 */ /* 0x000fc40008000000 */
[----:B------:R-:W-:Y:S02]  /*20e0*/  UIADD3 UR22, UP0, UPT, UR26, 0x180, URZ ;  /* 0x000001801a167890 */ /* 0x000fe4000ff1e0ff */
[----:B------:R-:W-:Y:S01]  /*20f0*/  LOP3.LUT R12, R12, UR8, RZ, 0x3c, !PT ;  /* 0x000000080c0c7c12 */ /* 0x000fe2000f8e3cff */
[----:B------:R-:W-:Y:S02]  /*2100*/  ULEA UR8, UR4, UR7, 0xb ;  /* 0x0000000704087291 */ /* 0x000fe4000f8e58ff */
[----:B------:R-:W-:Y:S01]  /*2110*/  ULEA UR6, UR5, UR7, 0x3 ;  /* 0x0000000705067291 */ /* 0x000fe2000f8e18ff */
[----:B-1----:R-:W-:Y:S01]  /*2120*/  SHF.L.U32 R0, R12, 0x1f, RZ ;  /* 0x0000001f0c007819 */ /* 0x002fe200000006ff */
[----:B------:R-:W-:Y:S02]  /*2130*/  UIADD3 UR8, UPT, UPT, UR8, 0x6600, URZ ;  /* 0x0000660008087890 */ /* 0x000fe4000fffe0ff */
[----:B------:R-:W-:Y:S02]  /*2140*/  UIADD3.X UR15, UPT, UPT, URZ, UR27, URZ, UP1, !UPT ;  /* 0x0000001bff0f7290 */ /* 0x000fe40008ffe4ff */
[----:B------:R-:W-:-:S02]  /*2150*/  ULEA UR16, UR4, UR29, 0xd ;  /* 0x0000001d04107291 */ /* 0x000fc4000f8e68ff */
[----:B------:R-:W-:Y:S01]  /*2160*/  UIADD3.X UR23, UPT, UPT, URZ, UR27, URZ, UP0, !UPT ;  /* 0x0000001bff177290 */ /* 0x000fe200087fe4ff */
[----:B------:R4:W1:Y:S01]  /*2170*/  SYNCS.PHASECHK.TRANS64.TRYWAIT P0, [UR6+0xa0], R0 ;  /* 0x0000a000ff0075a7 */ /* 0x0008620008001106 */
[----:B------:R-:W-:Y:S01]  /*2180*/  UMOV UR30, 0x0 ;  /* 0x00000000001e7882 */ /* 0x000fe20000000000 */
[----:B------:R-:W-:Y:S01]  /*2190*/  UMOV UR31, 0x10000000 ;  /* 0x10000000001f7882 */ /* 0x000fe20000000000 */
[----:B------:R-:W-:Y:S01]  /*21a0*/  UMOV UR11, UR35 ;  /* 0x00000023000b7c82 */ /* 0x000fe20008000000 */
[----:B------:R-:W-:Y:S01]  /*21b0*/  UMOV UR12, UR36 ;  /* 0x00000024000c7c82 */ /* 0x000fe20008000000 */
[----:B------:R-:W-:Y:S01]  /*21c0*/  UMOV UR6, 0xf0000 ;  /* 0x000f000000067882 */ /* 0x000fe20000000000 */
[----:B------:R-:W-:Y:S01]  /*21d0*/  UMOV UR20, UR36 ;  /* 0x0000002400147c82 */ /* 0x000fe20008000000 */
[----:B------:R-:W-:Y:S01]  /*21e0*/  UMOV UR17, UR9 ;  /* 0x0000000900117c82 */ /* 0x000fe20008000000 */
[----:B------:R-:W-:Y:S01]  /*21f0*/  UMOV UR18, UR10 ;  /* 0x0000000a00127c82 */ /* 0x000fe20008000000 */
[----:B------:R4:W-:Y:S01]  /*2200*/  UTMALDG.3D [UR8], [UR14], desc[UR30] ;  /* 0x00001e080e0075b4 */ /* 0x0009e20008011000 */
[----:B------:R-:W-:Y:S01]  /*2210*/  UIADD3 UR13, UPT, UPT, UR13, 0x1, URZ ;  /* 0x000000010d0d7890 */ /* 0x000fe2000fffe0ff */
[----:B------:R-:W-:-:S03]  /*2220*/  UMOV UR4, UR5 ;  /* 0x0000000500047c82 */ /* 0x000fc60008000000 */
[----:B------:R-:W-:Y:S01]  /*2230*/  UISETP.NE.AND UP0, UPT, UR13, UR25, UPT ;  /* 0x000000190d00728c */ /* 0x000fe2000bf05270 */
[----:B------:R4:W-:Y:S08]  /*2240*/  UTMALDG.3D.MULTICAST [UR16], [UR22], UR6, desc[UR30] ;  /* 0x00001e10160073b4 */ /* 0x0009f00008011806 */
[----:B----4-:R-:W-:Y:S05]  /*2250*/  BRA.U UP0, `(.L_x_39) ;  /* 0xfffffffd004c7547 */ /* 0x010fea000b83ffff */
.L_x_33:
[C---:B------:R-:W-:Y:S01]  /*2260*/  LEA R3, R11.reuse, UR7, 0x3 ;  /* 0x000000070b037c11 */ /* 0x040fe2000f8e18ff */
[----:B------:R-:W-:Y:S01]  /*2270*/  NOP ;  /* 0x0000000000007918 */ /* 0x000fe20000000000 */
[----:B-1----:R-:W-:Y:S02]  /*2280*/  SHF.L.U32 R0, R10, 0x1f, RZ ;  /* 0x0000001f0a007819 */ /* 0x002fe400000006ff */
[----:B------:R-:W-:Y:S02]  /*2290*/  LEA R5, R11, UR7, 0x4 ;  /* 0x000000070b057c11 */ /* 0x000fe4000f8e20ff */
[----:B---3--:R-:W1:Y:S02]  /*22a0*/  SYNCS.PHASECHK.TRANS64.TRYWAIT P0, [R3+URZ+0x190], R0 ;  /* 0x00019000030075a7 */ /* 0x008e6400080011ff */
[----:B-1----:R-:W-:Y:S05]  /*22b0*/  @!P0 BRA `(.L_x_40) ;  /* 0x0000008000088947 */ /* 0x002fea0003800000 */
.L_x_152:
[----:B------:R-:W3:Y:S01]  /*22c0*/  LDS.128 R4, [R5+0x220] ;  /* 0x0002200005047984 */ /* 0x000ee20000000c00 */
[----:B------:R-:W-:Y:S01]  /*22d0*/  UISETP.GE.AND UP0, UPT, UR42, 0x1, UPT ;  /* 0x000000012a00788c */ /* 0x000fe2000bf06270 */
[----:B------:R-:W-:Y:S01]  /*22e0*/  @!PT LDS RZ, [RZ] ;  /* 0x00000000fffff984 */ /* 0x000fe20000000800 */
[----:B------:R-:W-:Y:S01]  /*22f0*/  @!PT LDS RZ, [RZ] ;  /* 0x00000000fffff984 */ /* 0x000fe20000000800 */
[----:B------:R-:W-:Y:S01]  /*2300*/  @!PT LDS RZ, [RZ] ;  /* 0x00000000fffff984 */ /* 0x000fe20000000800 */
[----:B------:R-:W-:Y:S01]  /*2310*/  @!PT LDS RZ, [RZ] ;  /* 0x00000000fffff984 */ /* 0x000fe20000000800 */
[----:B------:R4:W-:Y:S06]  /*2320*/  MEMBAR.ALL.CTA ;  /* 0x0000000000007992 */ /* 0x0009ec0000008000 */
[----:B----4-:R-:W4:Y:S01]  /*2330*/  FENCE.VIEW.ASYNC.S ;  /* 0x00000000000073c6 */ /* 0x010f220000000000 */
[----:B---3--:R-:W-:-:S13]  /*2340*/  LOP3.LUT P0, RZ, R6, 0x1, RZ, 0xc0, !PT ;  /* 0x0000000106ff7812 */ /* 0x008fda000780c0ff */
[----:B----4-:R-:W-:Y:S01]  /*2350*/  VOTEU.ANY UP1, P0 ;  /* 0x0000000000ff7886 */ /* 0x010fe20000020100 */
[----:B------:R-:W-:-:S13]  /*2360*/  PLOP3.LUT P0, PT, PT, PT, UP1, 0x80, 0x8 ;  /* 0x000000000008781c */ /* 0x000fda0003f0f018 */
[----:B-1----:R-:W-:Y:S02]  /*2370*/  @P0 LOP3.LUT R0, R5, 0xffff, RZ, 0xc0, !PT ;  /* 0x0000ffff05000812 */ /* 0x002fe400078ec0ff */
[----:B------:R-:W-:Y:S02]  /*2380*/  @P0 MOV R2, R4 ;  /* 0x0000000400020202 */ /* 0x000fe40000000f00 */
[----:B------:R-:W-:Y:S01]  /*2390*/  @P0 R2UR UR6, R0 ;  /* 0x00000000000602ca */ /* 0x000fe200000e0000 */
[----:B------:R-:W-:Y:S01]  /*23a0*/  VIADD R0, R3, 0x1a0 ;  /* 0x000001a003007836 */ /* 0x000fe20000000000 */
[----:B------:R-:W-:Y:S02]  /*23b0*/  @P0 SHF.R.U32.HI R4, RZ, 0x10, R5 ;  /* 0x00000010ff040819 */ /* 0x000fe40000011605 */
[----:B------:R-:W-:Y:S02]  /*23c0*/  @P0 R2UR UR8, R2 ;  /* 0x00000000020802ca */ /* 0x000fe400000e0000 */
[----:B------:R-:W-:-:S02]  /*23d0*/  PRMT R0, RZ, 0x654, R0 ;  /* 0x00000654ff007816 */ /* 0x000fc40000000000 */
[----:B------:R-:W-:Y:S02]  /*23e0*/  @P0 R2UR UR4, R4 ;  /* 0x00000000040402ca */ /* 0x000fe400000e0000 */
[----:B------:R1:W-:Y:S03]  /*23f0*/  SYNCS.ARRIVE.TRANS64.RED.A1T0 RZ, [R0+URZ], RZ ;  /* 0x000000ff00ff79a7 */ /* 0x0003e600081004ff */
[----:B------:R-:W-:-:S04]  /*2400*/  @UP1 UMOV UR37, UR6 ;  /* 0x0000000600251c82 */ /* 0x000fc80008000000 */
[----:B------:R-:W-:-:S04]  /*2410*/  @UP1 UMOV UR38, UR8 ;  /* 0x0000000800261c82 */ /* 0x000fc80008000000 */
[----:B------:R-:W-:Y:S01]  /*2420*/  @UP1 UMOV UR36, UR4 ;  /* 0x0000000400241c82 */ /* 0x000fe20008000000 */
[----:B------:R-:W-:Y:S05]  /*2430*/  BRA.U !UP0, `(.L_x_41) ;  /* 0x0000000108d47547 */ /* 0x000fea000b800000 */
[----:B------:R-:W2:Y:S01]  /*2440*/  LDCU.128 UR12, c[0x0][0xb10] ;  /* 0x00016200ff0c77ac */ /* 0x000ea20008000c00 */
[----:B------:R-:W3:Y:S01]  /*2450*/  LDCU UR25, c[0x0][0xb20] ;  /* 0x00016400ff1977ac */ /* 0x000ee20008000800 */
[----:B------:R-:W4:Y:S01]  /*2460*/  LDCU UR20, c[0x0][0xb0c] ;  /* 0x00016180ff1477ac */ /* 0x000f220008000800 */
[----:B------:R-:W1:Y:S01]  /*2470*/  LDCU.64 UR10, c[0x0][0xb28] ;  /* 0x00016500ff0a77ac */ /* 0x000e620008000a00 */
[----:B------:R-:W-:Y:S02]  /*2480*/  UISETP.NE.AND UP3, UPT, UR42, 0x1, UPT ;  /* 0x000000012a00788c */ /* 0x000fe4000bf65270 */
[----:B--2---:R-:W-:Y:S02]  /*2490*/  UIMAD.WIDE.U32 UR16, UR39, UR15, URZ ;  /* 0x0000000f271072a5 */ /* 0x004fe4000f8e00ff */
[----:B------:R-:W-:Y:S02]  /*24a0*/  UIMAD.WIDE.U32 UR8, UR40, UR12, URZ ;  /* 0x0000000c280872a5 */ /* 0x000fe4000f8e00ff */
[----:B------:R-:W-:-:S02]  /*24b0*/  UISETP.NE.AND UP0, UPT, UR14, 0x1, UPT ;  /* 0x000000010e00788c */ /* 0x000fc4000bf05270 */
[----:B------:R-:W-:Y:S01]  /*24c0*/  UIMAD.WIDE.U32 UR22, UR37, UR15, URZ ;  /* 0x0000000f251672a5 */ /* 0x000fe2000f8e00ff */
[----:B------:R-:W-:Y:S02]  /*24d0*/  UMOV UR16, UR17 ;  /* 0x0000001100107c82 */ /* 0x000fe40008000000 */
[----:B------:R-:W-:Y:S01]  /*24e0*/  UMOV UR8, UR9 ;  /* 0x0000000900087c82 */ /* 0x000fe20008000000 */
[----:B---3--:R-:W-:Y:S02]  /*24f0*/  USHF.R.U32.HI UR16, URZ, UR25, UR16 ;  /* 0x00000019ff107299 */ /* 0x008fe40008011610 */
[----:B----4-:R-:W-:Y:S02]  /*2500*/  UISETP.NE.AND UP2, UPT, UR20, 0x1, UPT ;  /* 0x000000011400788c */ /* 0x010fe4000bf45270 */
[----:B------:R-:W-:Y:S02]  /*2510*/  USHF.R.U32.HI UR8, URZ, UR13, UR8 ;  /* 0x0000000dff087299 */ /* 0x000fe40008011608 */
[----:B------:R-:W-:-:S02]  /*2520*/  USEL UR6, UR39, UR16, !UP0 ;  /* 0x0000001027067287 */ /* 0x000fc4000c000000 */
[----:B------:R-:W-:Y:S02]  /*2530*/  USEL UR8, UR40, UR8, !UP2 ;  /* 0x0000000828087287 */ /* 0x000fe4000d000000 */
[----:B-1----:R-:W-:Y:S01]  /*2540*/  UIMAD.WIDE.U32 UR16, UR6, UR10, URZ ;  /* 0x0000000a061072a5 */ /* 0x002fe2000f8e00ff */
[----:B------:R-:W-:Y:S01]  /*2550*/  UMOV UR4, UR23 ;  /* 0x0000001700047c82 */ /* 0x000fe20008000000 */
[----:B------:R-:W-:Y:S02]  /*2560*/  UIMAD.WIDE.U32 UR18, UR38, UR12, URZ ;  /* 0x0000000c261272a5 */ /* 0x000fe4000f8e00ff */
[----:B------:R-:W-:-:S03]  /*2570*/  UIMAD.WIDE.U32 UR22, UR8, UR10, URZ ;  /* 0x0000000a081672a5 */ /* 0x000fc6000f8e00ff */
[----:B------:R-:W-:Y:S01]  /*2580*/  UMOV UR16, UR17 ;  /* 0x0000001100107c82 */ /* 0x000fe20008000000 */
[----:B------:R-:W-:Y:S02]  /*2590*/  USHF.R.U32.HI UR4, URZ, UR25, UR4 ;  /* 0x00000019ff047299 */ /* 0x000fe40008011604 */
[----:B------:R-:W-:Y:S01]  /*25a0*/  @UP3 USHF.R.U32.HI UR6, URZ, UR11, UR16 ;  /* 0x0000000bff063299 */ /* 0x000fe20008011610 */
[----:B------:R-:W-:Y:S01]  /*25b0*/  UMOV UR18, UR19 ;  /* 0x0000001300127c82 */ /* 0x000fe20008000000 */
[----:B------:R-:W-:Y:S01]  /*25c0*/  UMOV UR22, UR23 ;  /* 0x0000001700167c82 */ /* 0x000fe20008000000 */
[----:B------:R-:W-:Y:S02]  /*25d0*/  USHF.R.U32.HI UR13, URZ, UR13, UR18 ;  /* 0x0000000dff0d7299 */ /* 0x000fe40008011612 */
[----:B------:R-:W-:Y:S02]  /*25e0*/  USEL UR4, UR37, UR4, !UP0 ;  /* 0x0000000425047287 */ /* 0x000fe4000c000000 */
[----:B------:R-:W-:-:S02]  /*25f0*/  @UP3 USHF.R.U32.HI UR8, URZ, UR11, UR22 ;  /* 0x0000000bff083299 */ /* 0x000fc40008011616 */
[----:B------:R-:W-:Y:S02]  /*2600*/  UIMAD UR9, UR42, UR6, URZ ;  /* 0x000000062a0972a4 */ /* 0x000fe4000f8e02ff */
[----:B------:R-:W-:Y:S02]  /*2610*/  USEL UR6, UR38, UR13, !UP2 ;  /* 0x0000000d26067287 */ /* 0x000fe4000d000000 */
[----:B------:R-:W-:Y:S02]  /*2620*/  UIMAD UR12, UR42, UR8, URZ ;  /* 0x000000082a0c72a4 */ /* 0x000fe4000f8e02ff */
[----:B------:R-:W-:Y:S02]  /*2630*/  UISETP.GE.AND UP0, UPT, UR4, UR9, UPT ;  /* 0x000000090400728c */ /* 0x000fe4000bf06270 */
[----:B------:R-:W-:Y:S02]  /*2640*/  UIMAD.WIDE.U32 UR16, UR4, UR10, URZ ;  /* 0x0000000a041072a5 */ /* 0x000fe4000f8e00ff */
[----:B------:R-:W-:-:S02]  /*2650*/  UISETP.GE.OR UP0, UPT, UR6, UR12, UP0 ;  /* 0x0000000c0600728c */ /* 0x000fc40008706670 */
[----:B------:R-:W-:Y:S02]  /*2660*/  UIMAD.WIDE.U32 UR12, UR6, UR10, URZ ;  /* 0x0000000a060c72a5 */ /* 0x000fe4000f8e00ff */
[----:B------:R-:W-:Y:S01]  /*2670*/  UIADD3 UR15, UPT, UPT, -UR4, URZ, URZ ;  /* 0x000000ff040f7290 */ /* 0x000fe2000fffe1ff */
[----:B------:R-:W-:Y:S01]  /*2680*/  UMOV UR10, UR17 ;  /* 0x00000011000a7c82 */ /* 0x000fe20008000000 */
[----:B------:R-:W-:Y:S02]  /*2690*/  UIADD3 UR12, UPT, UPT, -UR6, URZ, URZ ;  /* 0x000000ff060c7290 */ /* 0x000fe4000fffe1ff */
[----:B------:R-:W-:-:S03]  /*26a0*/  USHF.R.U32.HI UR10, URZ, UR11, UR10 ;  /* 0x0000000bff0a7299 */ /* 0x000fc6000801160a */
[----:B------:R-:W-:Y:S01]  /*26b0*/  @!UP0 UMOV UR9, UR13 ;  /* 0x0000000d00098c82 */ /* 0x000fe20008000000 */
[----:B------:R-:W-:Y:S02]  /*26c0*/  UIMAD UR15, UR14, UR15, UR37 ;  /* 0x0000000f0e0f72a4 */ /* 0x000fe4000f8e0225 */
[----:B------:R-:W-:Y:S02]  /*26d0*/  USEL UR10, UR4, UR10, !UP3 ;  /* 0x0000000a040a7287 */ /* 0x000fe4000d800000 */
[----:B------:R-:W-:Y:S02]  /*26e0*/  @!UP0 USHF.R.U32.HI UR9, URZ, UR11, UR9 ;  /* 0x0000000bff098299 */ /* 0x000fe40008011609 */
[----:B------:R-:W-:Y:S02]  /*26f0*/  UIADD3 UR11, UPT, UPT, -UR10, URZ, URZ ;  /* 0x000000ff0a0b7290 */ /* 0x000fe4000fffe1ff */
[----:B------:R-:W-:Y:S02]  /*2700*/  @!UP0 USEL UR9, UR6, UR9, !UP3 ;  /* 0x0000000906098287 */ /* 0x000fe4000d800000 */
[----:B------:R-:W-:-:S02]  /*2710*/  UIMAD UR11, UR42, UR11, UR4 ;  /* 0x0000000b2a0b72a4 */ /* 0x000fc4000f8e0204 */
[----:B------:R-:W-:Y:S02]  /*2720*/  @!UP0 UIADD3 UR10, UPT, UPT, UR10, -UR9, URZ ;  /* 0x800000090a0a8290 */ /* 0x000fe4000fffe0ff */
[----:B------:R-:W-:Y:S02]  /*2730*/  @!UP0 UIMAD UR9, UR11, UR8, UR9 ;  /* 0x000000080b0982a4 */ /* 0x000fe4000f8e0209 */
[----:B------:R-:W-:Y:S02]  /*2740*/  @!UP0 UIMAD UR4, UR42, UR10, UR6 ;  /* 0x0000000a2a0482a4 */ /* 0x000fe4000f8e0206 */
[----:B------:R-:W-:Y:S02]  /*2750*/  UIMAD UR8, UR20, UR12, UR38 ;  /* 0x0000000c140872a4 */ /* 0x000fe4000f8e0226 */
[----:B------:R-:W-:Y:S01]  /*2760*/  UIMAD UR37, UR4, UR14, UR15 ;  /* 0x0000000e042572a4 */ /* 0x000fe2000f8e020f */
[----:B------:R-:W-:Y:S02]  /*2770*/  @!UP0 UMOV UR6, UR9 ;  /* 0x0000000900068c82 */ /* 0x000fe40008000000 */
[----:B------:R-:W-:-:S12]  /*2780*/  UIMAD UR38, UR6, UR20, UR8 ;  /* 0x00000014062672a4 */ /* 0x000fd8000f8e0208 */
.L_x_41:
[----:B------:R-:W3:Y:S02]  /*2790*/  LDCU UR4, c[0x0][0xb30] ;  /* 0x00016600ff0477ac */ /* 0x000ee40008000800 */
[----:B---3--:R-:W-:-:S09]  /*27a0*/  UISETP.NE.AND UP0, UPT, UR4, 0x1, UPT ;  /* 0x000000010400788c */ /* 0x008fd2000bf05270 */
[----:B------:R-:W-:Y:S05]  /*27b0*/  BRA.U UP0, `(.L_x_42) ;  /* 0x0000000100447547 */ /* 0x000fea000b800000 */
[----:B------:R-:W3:Y:S01]  /*27c0*/  LDCU.128 UR12, c[0x0][0xb10] ;  /* 0x00016200ff0c77ac */ /* 0x000ee20008000c00 */
[----:B------:R-:W4:Y:S01]  /*27d0*/  LDCU UR16, c[0x0][0xb0c] ;  /* 0x00016180ff1077ac */ /* 0x000f220008000800 */
[----:B------:R-:W1:Y:S01]  /*27e0*/  LDCU UR17, c[0x0][0xb20] ;  /* 0x00016400ff1177ac */ /* 0x000e620008000800 */
[----:B---3--:R-:W-:Y:S02]  /*27f0*/  UIMAD.WIDE.U32 UR10, UR38, UR12, URZ ;  /* 0x0000000c260a72a5 */ /* 0x008fe4000f8e00ff */
[----:B------:R-:W-:Y:S02]  /*2800*/  UIMAD.WIDE.U32 UR8, UR37, UR15, URZ ;  /* 0x0000000f250872a5 */ /* 0x000fe4000f8e00ff */
[----:B----4-:R-:W-:Y:S02]  /*2810*/  UISETP.NE.AND UP2, UPT, UR16, 0x1, UPT ;  /* 0x000000011000788c */ /* 0x010fe4000bf45270 */
[----:B------:R-:W-:Y:S01]  /*2820*/  UISETP.NE.AND UP0, UPT, UR14, 0x1, UPT ;  /* 0x000000010e00788c */ /* 0x000fe2000bf05270 */
[----:B------:R-:W-:-:S02]  /*2830*/  UMOV UR6, UR11 ;  /* 0x0000000b00067c82 */ /* 0x000fc40008000000 */
[----:B------:R-:W-:Y:S01]  /*2840*/  UMOV UR4, UR9 ;  /* 0x0000000900047c82 */ /* 0x000fe20008000000 */
[----:B------:R-:W-:Y:S02]  /*2850*/  USHF.R.U32.HI UR6, URZ, UR13, UR6 ;  /* 0x0000000dff067299 */ /* 0x000fe40008011606 */
[----:B-1----:R-:W-:Y:S02]  /*2860*/  USHF.R.U32.HI UR4, URZ, UR17, UR4 ;  /* 0x00000011ff047299 */ /* 0x002fe40008011604 */
[----:B------:R-:W-:Y:S02]  /*2870*/  USEL UR6, UR38, UR6, !UP2 ;  /* 0x0000000626067287 */ /* 0x000fe4000d000000 */
[----:B------:R-:W-:-:S04]  /*2880*/  USEL UR4, UR37, UR4, !UP0 ;  /* 0x0000000425047287 */ /* 0x000fc8000c000000 */
[----:B------:R-:W-:Y:S02]  /*2890*/  UIADD3 UR8, UPT, UPT, UR6, -UR4, URZ ;  /* 0x8000000406087290 */ /* 0x000fe4000fffe0ff */
[----:B------:R-:W-:Y:S02]  /*28a0*/  UIADD3 UR4, UPT, UPT, -UR6, UR4, URZ ;  /* 0x0000000406047290 */ /* 0x000fe4000fffe1ff */
[----:B------:R-:W-:Y:S02]  /*28b0*/  UIMAD UR37, UR8, UR14, UR37 ;  /* 0x0000000e082572a4 */ /* 0x000fe4000f8e0225 */
[----:B------:R-:W-:-:S12]  /*28c0*/  UIMAD UR38, UR4, UR16, UR38 ;  /* 0x00000010042672a4 */ /* 0x000fd8000f8e0226 */
.L_x_42:
[----:B------:R-:W-:Y:S01]  /*28d0*/  VIADD R11, R11, 0x1 ;  /* 0x000000010b0b7836 */ /* 0x000fe20000000000 */
[----:B------:R-:W-:Y:S01]  /*28e0*/  R2UR UR4, R87 ;  /* 0x00000000570472ca */ /* 0x000fe200000e0000 */
[----:B------:R-:W-:Y:S01]  /*28f0*/  UIADD3 UR30, UPT, UPT, UR38, UR59, URZ ;  /* 0x0000003b261e7290 */ /* 0x000fe2000fffe0ff */
[----:B------:R-:W-:Y:S02]  /*2900*/  PLOP3.LUT P1, PT, PT, PT, PT, 0x80, 0x8 ;  /* 0x000000000008781c */ /* 0x000fe40003f2f070 */
[----:B------:R-:W-:-:S04]  /*2910*/  ISETP.NE.AND P0, PT, R11, 0x2, PT ;  /* 0x000000020b00780c */ /* 0x000fc80003f05270 */
[----:B------:R-:W-:Y:S02]  /*2920*/  SEL R3, RZ, 0x1, P0 ;  /* 0x00000001ff037807 */ /* 0x000fe40000000000 */
[----:B------:R-:W-:Y:S02]  /*2930*/  SEL R11, R11, RZ, P0 ;  /* 0x000000ff0b0b7207 */ /* 0x000fe40000000000 */
[----:B------:R-:W-:Y:S01]  /*2940*/  LOP3.LUT R10, R10, R3, RZ, 0x3c, !PT ;  /* 0x000000030a0a7212 */ /* 0x000fe200078e3cff */
[----:B------:R-:W-:Y:S01]  /*2950*/  UIADD3 UR31, UPT, UPT, UR37, UR4, URZ ;  /* 0x00000004251f7290 */ /* 0x000fe2000fffe0ff */
[----:B------:R-:W-:Y:S11]  /*2960*/  BRA.U UP1, `(.L_x_43) ;  /* 0xfffffff101587547 */ /* 0x000ff6000b83ffff */
[----:B------:R-:W-:Y:S01]  /*2970*/  UIADD3 UR7, UPT, UPT, UR7, 0xa0, URZ ;  /* 0x000000a007077890 */ /* 0x000fe2000fffe0ff */
[----:B------:R-:W-:-:S03]  /*2980*/  SHF.L.U32 R3, R12, 0x1f, RZ ;  /* 0x0000001f0c037819 */ /* 0x000fc600000006ff */
[----:B------:R-:W-:-:S09]  /*2990*/  ULEA UR4, UR5, UR7, 0x3 ;  /* 0x0000000705047291 */ /* 0x000fd2000f8e18ff */
[----:B------:R-:W3:Y:S02]  /*29a0*/  SYNCS.PHASECHK.TRANS64.TRYWAIT P0, [UR4], R3 ;  /* 0x00000003ff0075a7 */ /* 0x000ee40008001104 */
[----:B---3--:R-:W-:Y:S05]  /*29b0*/  @!P0 BRA `(.L_x_44) ;  /* 0x00000078005c8947 */ /* 0x008fea0003800000 */
.L_x_154:
[----:B------:R-:W-:-:S04]  /*29c0*/  UIADD3 UR4, UPT, UPT, UR5, 0x1, URZ ;  /* 0x0000000105047890 */ /* 0x000fc8000fffe0ff */
[----:B------:R-:W-:-:S04]  /*29d0*/  UISETP.NE.AND UP0, UPT, UR4, 0x14, UPT ;  /* 0x000000140400788c */ /* 0x000fc8000bf05270 */
[----:B------:R-:W-:Y:S02]  /*29e0*/  USEL UR6, URZ, 0x1, UP0 ;  /* 0x00000001ff067887 */ /* 0x000fe40008000000 */
[----:B------:R-:W-:-:S04]  /*29f0*/  USEL UR4, UR4, URZ, UP0 ;  /* 0x000000ff04047287 */ /* 0x000fc80008000000 */
[----:B------:R-:W-:Y:S01]  /*2a00*/  ULEA UR5, UR4, UR7, 0x3 ;  /* 0x0000000704057291 */ /* 0x000fe2000f8e18ff */
[----:B------:R-:W-:-:S04]  /*2a10*/  LOP3.LUT R2, R12, UR6, RZ, 0x3c, !PT ;  /* 0x000000060c027c12 */ /* 0x000fc8000f8e3cff */
[----:B-1----:R-:W-:-:S04]  /*2a20*/  SHF.L.U32 R3, R2, 0x1f, RZ ;  /* 0x0000001f02037819 */ /* 0x002fc800000006ff */
[----:B------:R-:W1:Y:S02]  /*2a30*/  SYNCS.PHASECHK.TRANS64.TRYWAIT P0, [UR5], R3 ;  /* 0x00000003ff0075a7 */ /* 0x000e640008001105 */
[----:B-1----:R-:W-:Y:S05]  /*2a40*/  @!P0 BRA `(.L_x_45) ;  /* 0x0000007800508947 */ /* 0x002fea0003800000 */
.L_x_156:
        /* <DEDUP_REMOVED lines=9> */
.L_x_158:
        /* <DEDUP_REMOVED lines=9> */
.L_x_160:
        /* <DEDUP_REMOVED lines=9> */
.L_x_162:
        /* <DEDUP_REMOVED lines=9> */
.L_x_164:
        /* <DEDUP_REMOVED lines=9> */
.L_x_166:
        /* <DEDUP_REMOVED lines=9> */
.L_x_168:
        /* <DEDUP_REMOVED lines=9> */
.L_x_170:
        /* <DEDUP_REMOVED lines=9> */
.L_x_172:
        /* <DEDUP_REMOVED lines=9> */
.L_x_174:
        /* <DEDUP_REMOVED lines=9> */
.L_x_176:
        /* <DEDUP_REMOVED lines=9> */
.L_x_178:
        /* <DEDUP_REMOVED lines=9> */
.L_x_180:
        /* <DEDUP_REMOVED lines=9> */
.L_x_182:
        /* <DEDUP_REMOVED lines=9> */
.L_x_184:
        /* <DEDUP_REMOVED lines=9> */
.L_x_186:
        /* <DEDUP_REMOVED lines=9> */
.L_x_188:
        /* <DEDUP_REMOVED lines=9> */
.L_x_190:
[----:B------:R-:W-:-:S04]  /*33e0*/  UIADD3 UR4, UPT, UPT, UR4, 0x1, URZ ;  /* 0x0000000104047890 */ /* 0x000fc8000fffe0ff */
[----:B------:R-:W-:-:S04]  /*33f0*/  UISETP.NE.AND UP0, UPT, UR4, 0x14, UPT ;  /* 0x000000140400788c */ /* 0x000fc8000bf05270 */
[----:B------:R-:W-:Y:S02]  /*3400*/  USEL UR5, URZ, 0x1, UP0 ;  /* 0x00000001ff057887 */ /* 0x000fe40008000000 */
[----:B------:R-:W-:-:S04]  /*3410*/  USEL UR4, UR4, URZ, UP0 ;  /* 0x000000ff04047287 */ /* 0x000fc80008000000 */
[----:B------:R-:W-:Y:S01]  /*3420*/  ULEA UR4, UR4, UR7, 0x3 ;  /* 0x0000000704047291 */ /* 0x000fe2000f8e18ff */
[----:B-1----:R-:W-:-:S04]  /*3430*/  LOP3.LUT R3, R2, UR5, RZ, 0x3c, !PT ;  /* 0x0000000502037c12 */ /* 0x002fc8000f8e3cff */
[----:B------:R-:W-:Y:S01]  /*3440*/  SHF.L.U32 R3, R3, 0x1f, RZ ;  /* 0x0000001f03037819 */ /* 0x000fe200000006ff */
[----:B------:R-:W-:-:S07]  /*3450*/  IMAD.U32 R0, RZ, RZ, UR4 ;  /* 0x00000004ff007e24 */ /* 0x000fce000f8e00ff */
.L_x_63:
[----:B-1----:R1:W3:Y:S02]  /*3460*/  SYNCS.PHASECHK.TRANS64.TRYWAIT P0, [R0+URZ], R3 ;  /* 0x00000003000075a7 */ /* 0x0022e400080011ff */
[----:B---3--:R-:W-:Y:S05]  /*3470*/  @!P0 NANOSLEEP.SYNCS 0x989680 ;  /* 0x009896800000895d */ /* 0x008fea0003900000 */
[----:B------:R-:W3:Y:S02]  /*3480*/  @!P0 SYNCS.PHASECHK.TRANS64 P0, [R0+URZ], R3 ;  /* 0x00000003000085a7 */ /* 0x000ee400080010ff */
[----:B--23--:R-:W-:Y:S05]  /*3490*/  @P0 EXIT ;  /* 0x000000000000094d */ /* 0x00cfea0003800000 */
[----:B------:R-:W-:Y:S05]  /*34a0*/  BRA `(.L_x_63) ;  /* 0xfffffffc00ec7947 */ /* 0x000fea000383ffff */
.L_x_23:
[----:B------:R-:W2:Y:S02]  /*34b0*/  S2UR UR4, SR_CgaCtaId ;  /* 0x00000000000479c3 */ /* 0x000ea40000008800 */
[----:B--2---:R-:W-:-:S04]  /*34c0*/  UISETP.NE.AND UP0, UPT, UR4, URZ, UPT ;  /* 0x000000ff0400728c */ /* 0x004fc8000bf05270 */
[----:B------:R-:W-:-:S09]  /*34d0*/  UISETP.NE.OR UP0, UPT, UR18, 0x1, UP0 ;  /* 0x000000011200788c */ /* 0x000fd20008705670 */
[----:B------:R-:W-:Y:S05]  /*34e0*/  BRA.U UP0, `(.L_x_64) ;  /* 0x00000005004c7547 */ /* 0x000fea000b800000 */
[----:B------:R-:W2:Y:S01]  /*34f0*/  S2UR UR5, SR_CgaCtaId ;  /* 0x00000000000579c3 */ /* 0x000ea20000008800 */
[----:B------:R-:W-:Y:S01]  /*3500*/  UMOV UR4, 0x400 ;  /* 0x0000040000047882 */ /* 0x000fe20000000000 */
[----:B------:R-:W-:Y:S01]  /*3510*/  ISETP.GE.U32.AND P2, PT, R0, 0x4, PT ;  /* 0x000000040000780c */ /* 0x000fe20003f46070 */
[----:B------:R-:W-:Y:S01]  /*3520*/  IMAD.MOV.U32 R12, RZ, RZ, 0x1 ;  /* 0x00000001ff0c7424 */ /* 0x000fe200078e00ff */
[----:B------:R-:W-:Y:S02]  /*3530*/  CS2R R10, SRZ ;  /* 0x00000000000a7805 */ /* 0x000fe4000001ff00 */
[----:B------:R-:W-:Y:S01]  /*3540*/  CS2R R8, SRZ ;  /* 0x0000000000087805 */ /* 0x000fe2000001ff00 */
[----:B--2---:R-:W-:-:S03]  /*3550*/  ULEA UR6, UR5, UR4, 0x18 ;  /* 0x0000000405067291 */ /* 0x004fc6000f8ec0ff */
[----:B------:R-:W-:-:S09]  /*3560*/  UMOV UR5, URZ ;  /* 0x000000ff00057c82 */ /* 0x000fd20008000000 */
.L_x_68:
[----:B------:R-:W-:Y:S02]  /*3570*/  LEA R2, R8, UR6, 0x3 ;  /* 0x0000000608027c11 */ /* 0x000fe4000f8e18ff */
[----:B------:R-:W-:-:S03]  /*3580*/  SHF.L.U32 R5, R9, 0x1f, RZ ;  /* 0x0000001f09057819 */ /* 0x000fc600000006ff */
[----:B------:R-:W-:Y:S01]  /*3590*/  VIADD R4, R2, 0x200 ;  /* 0x0000020002047836 */ /* 0x000fe20000000000 */
[----:B------:R-:W2:Y:S02]  /*35a0*/  SYNCS.PHASECHK.TRANS64.TRYWAIT P0, [R2+URZ+0x1f0], R5 ;  /* 0x0001f005020075a7 */ /* 0x000ea400080011ff */
[----:B--2---:R-:W-:Y:S05]  /*35b0*/  @!P0 BRA `(.L_x_65) ;  /* 0x0000007400248947 */ /* 0x004fea0003800000 */
.L_x_191:
[----:B------:R-:W-:Y:S01]  /*35c0*/  ULEA UR4, UR5, UR6, 0x3 ;  /* 0x0000000605047291 */ /* 0x000fe2000f8e18ff */
[----:B------:R-:W-:Y:S02]  /*35d0*/  PRMT R4, RZ, 0x654, R4 ;  /* 0x00000654ff047816 */ /* 0x000fe40000000004 */
[----:B--2---:R-:W-:Y:S01]  /*35e0*/  SHF.L.U32 R5, R12, 0x1f, RZ ;  /* 0x0000001f0c057819 */ /* 0x004fe200000006ff */
[----:B------:R-:W-:Y:S01]  /*35f0*/  UIADD3 UR7, UPT, UPT, UR4, 0x190, URZ ;  /* 0x0000019004077890 */ /* 0x000fe2000fffe0ff */
[----:B------:R2:W-:Y:S05]  /*3600*/  SYNCS.ARRIVE.TRANS64.RED.A1T0 RZ, [R4+URZ], RZ ;  /* 0x000000ff04ff79a7 */ /* 0x0005ea00081004ff */
[----:B------:R-:W-:Y:S01]  /*3610*/  IMAD.U32 R7, RZ, RZ, UR7 ;  /* 0x00000007ff077e24 */ /* 0x000fe2000f8e00ff */
[----:B------:R-:W3:Y:S04]  /*3620*/  SYNCS.PHASECHK.TRANS64.TRYWAIT P0, [UR4+0x1a0], R5 ;  /* 0x0001a005ff0075a7 */ /* 0x000ee80008001104 */
[----:B------:R-:W-:Y:S01]  /*3630*/  PRMT R6, R0, 0x654, R7 ;  /* 0x0000065400067816 */ /* 0x000fe20000000007 */
[----:B--2---:R-:W-:Y:S01]  /*3640*/  @!P2 IMAD.MOV.U32 R4, RZ, RZ, 0x10 ;  /* 0x00000010ff04a424 */ /* 0x004fe200078e00ff */
[----:B---3--:R-:W-:Y:S06]  /*3650*/  @!P0 BRA `(.L_x_66) ;  /* 0x0000007400108947 */ /* 0x008fec0003800000 */
.L_x_193:
[----:B------:R-:W-:Y:S01]  /*3660*/  ULEA UR8, UR5, UR6, 0x4 ;  /* 0x0000000605087291 */ /* 0x000fe2000f8e20ff */
[----:B------:R-:W-:Y:S01]  /*3670*/  SEL R3, R6, R3, !P2 ;  /* 0x0000000306037207 */ /* 0x000fe20005000000 */
[----:B------:R-:W-:Y:S01]  /*3680*/  UIADD3 UR9, UPT, UPT, UR4, 0x190, URZ ;  /* 0x0000019004097890 */ /* 0x000fe2000fffe0ff */
[----:B--2---:R-:W-:Y:S01]  /*3690*/  LEA R2, R11, UR6, 0x3 ;  /* 0x000000060b027c11 */ /* 0x004fe2000f8e18ff */
[----:B------:R-:W-:Y:S01]  /*36a0*/  UIADD3 UR8, UPT, UPT, UR8, 0x220, URZ ;  /* 0x0000022008087890 */ /* 0x000fe2000fffe0ff */
[----:B------:R-:W-:Y:S01]  /*36b0*/  SHF.L.U32 R5, R10, 0x1f, RZ ;  /* 0x0000001f0a057819 */ /* 0x000fe200000006ff */
[----:B------:R2:W-:Y:S01]  /*36c0*/  @!P2 SYNCS.ARRIVE.TRANS64.RED RZ, [R3+URZ], R4 ;  /* 0x0000000403ffa9a7 */ /* 0x0005e200080004ff */
[----:B------:R-:W-:Y:S01]  /*36d0*/  UIADD3 UR4, UPT, UPT, UR5, 0x1, URZ ;  /* 0x0000000105047890 */ /* 0x000fe2000fffe0ff */
[----:B------:R-:W-:-:S03]  /*36e0*/  VIADD R8, R8, 0x1 ;  /* 0x0000000108087836 */ /* 0x000fc60000000000 */
[----:B------:R-:W-:Y:S02]  /*36f0*/  UISETP.NE.AND UP0, UPT, UR4, 0x2, UPT ;  /* 0x000000020400788c */ /* 0x000fe4000bf05270 */
[----:B------:R-:W-:Y:S06]  /*3700*/  UGETNEXTWORKID.BROADCAST [UR8], [UR9] ;  /* 0x00000000080073ca */ /* 0x000fec0008000100 */
[----:B------:R-:W-:Y:S01]  /*3710*/  USEL UR7, URZ, 0x1, UP0 ;  /* 0x00000001ff077887 */ /* 0x000fe20008000000 */
[----:B------:R-:W-:Y:S01]  /*3720*/  ISETP.NE.AND P0, PT, R8, 0x2, PT ;  /* 0x000000020800780c */ /* 0x000fe20003f05270 */
[----:B------:R-:W-:Y:S01]  /*3730*/  USEL UR5, UR4, URZ, UP0 ;  /* 0x000000ff04057287 */ /* 0x000fe20008000000 */
[----:B------:R-:W3:Y:S03]  /*3740*/  SYNCS.PHASECHK.TRANS64.TRYWAIT P1, [R2+URZ+0x190], R5 ;  /* 0x00019005020075a7 */ /* 0x000ee600080211ff */
[----:B------:R-:W-:Y:S01]  /*3750*/  LOP3.LUT R12, R12, UR7, RZ, 0x3c, !PT ;  /* 0x000000070c0c7c12 */ /* 0x000fe2000f8e3cff */
[----:B--23--:R-:W-:Y:S07]  /*3760*/  @!P1 BRA `(.L_x_67) ;  /* 0x0000007000e49947 */ /* 0x00cfee0003800000 */
.L_x_194:
[C---:B------:R-:W-:Y:S01]  /*3770*/  LEA R4, R11.reuse, UR6, 0x4 ;  /* 0x000000060b047c11 */ /* 0x040fe2000f8e20ff */
[----:B--2---:R-:W-:Y:S01]  /*3780*/  VIADD R2, R2, 0x1a0 ;  /* 0x000001a002027836 */ /* 0x004fe20000000000 */
[----:B------:R-:W-:Y:S01]  /*3790*/  SEL R8, R8, RZ, P0 ;  /* 0x000000ff08087207 */ /* 0x000fe20000000000 */
[----:B------:R-:W-:-:S03]  /*37a0*/  VIADD R11, R11, 0x1 ;  /* 0x000000010b0b7836 */ /* 0x000fc60000000000 */
[----:B------:R-:W2:Y:S01]  /*37b0*/  LDS.128 R4, [R4+0x220] ;  /* 0x0002200004047984 */ /* 0x000ea20000000c00 */
[----:B------:R-:W-:Y:S02]  /*37c0*/  PRMT R2, RZ, 0x654, R2 ;  /* 0x00000654ff027816 */ /* 0x000fe40000000002 */
[C---:B------:R-:W-:Y:S01]  /*37d0*/  ISETP.NE.AND P1, PT, R11.reuse, 0x2, PT ;  /* 0x000000020b00780c */ /* 0x040fe20003f25270 */
[----:B------:R-:W-:Y:S01]  /*37e0*/  @!PT LDS RZ, [RZ] ;  /* 0x00000000fffff984 */ /* 0x000fe20000000800 */
[----:B------:R-:W-:Y:S01]  /*37f0*/  @!PT LDS RZ, [RZ] ;  /* 0x00000000fffff984 */ /* 0x000fe20000000800 */
[----:B------:R-:W-:Y:S01]  /*3800*/  @!PT LDS RZ, [RZ] ;  /* 0x00000000fffff984 */ /* 0x000fe20000000800 */
[----:B------:R-:W-:Y:S01]  /*3810*/  @!PT LDS RZ, [RZ] ;  /* 0x00000000fffff984 */ /* 0x000fe20000000800 */
[----:B------:R3:W-:Y:S06]  /*3820*/  MEMBAR.ALL.CTA ;  /* 0x0000000000007992 */ /* 0x0007ec0000008000 */
[----:B---3--:R-:W3:Y:S01]  /*3830*/  FENCE.VIEW.ASYNC.S ;  /* 0x00000000000073c6 */ /* 0x008ee20000000000 */
[----:B------:R-:W-:Y:S01]  /*3840*/  SEL R11, R11, RZ, P1 ;  /* 0x000000ff0b0b7207 */ /* 0x000fe20000800000 */
[----:B---3--:R3:W-:Y:S01]  /*3850*/  SYNCS.ARRIVE.TRANS64.RED.A1T0 RZ, [R2+URZ], RZ ;  /* 0x000000ff02ff79a7 */ /* 0x0087e200081004ff */
[----:B--2---:R-:W-:-:S02]  /*3860*/  LOP3.LUT P3, RZ, R6, 0x1, RZ, 0xc0, !PT ;  /* 0x0000000106ff7812 */ /* 0x004fc4000786c0ff */
[----:B------:R-:W-:-:S04]  /*3870*/  SEL R5, RZ, 0x1, P1 ;  /* 0x00000001ff057807 */ /* 0x000fc80000800000 */
[----:B------:R-:W-:Y:S02]  /*3880*/  LOP3.LUT R10, R10, R5, RZ, 0x3c, !PT ;  /* 0x000000050a0a7212 */ /* 0x000fe400078e3cff */
[----:B---3--:R-:W-:-:S04]  /*3890*/  SEL R2, RZ, 0x1, P0 ;  /* 0x00000001ff027807 */ /* 0x008fc80000000000 */
[----:B------:R-:W-:Y:S01]  /*38a0*/  LOP3.LUT R9, R9, R2, RZ, 0x3c, !PT ;  /* 0x0000000209097212 */ /* 0x000fe200078e3cff */
[----:B------:R-:W-:Y:S06]  /*38b0*/  @P3 BRA `(.L_x_68) ;  /* 0xfffffffc002c3947 */ /* 0x000fec000383ffff */
[----:B------:R-:W-:Y:S01]  /*38c0*/  ULEA UR4, UR5, UR6, 0x3 ;  /* 0x0000000605047291 */ /* 0x000fe2000f8e18ff */
[----:B------:R-:W-:-:S08]  /*38d0*/  SHF.L.U32 R3, R12, 0x1f, RZ ;  /* 0x0000001f0c037819 */ /* 0x000fd000000006ff */
[----:B------:R-:W2:Y:S02]  /*38e0*/  SYNCS.PHASECHK.TRANS64 P0, [UR4+0x1a0], R3 ;  /* 0x0001a003ff0075a7 */ /* 0x000ea40008001004 */
[----:B--2---:R-:W-:Y:S05]  /*38f0*/  @P0 BRA `(.L_x_69) ;  /* 0x0000000000080947 */ /* 0x004fea0003800000 */
[----:B------:R-:W2:Y:S02]  /*3900*/  SYNCS.PHASECHK.TRANS64.TRYWAIT P0, [UR4+0x1a0], R3 ;  /* 0x0001a003ff0075a7 */ /* 0x000ea40008001104 */
[----:B--2---:R-:W-:Y:S05]  /*3910*/  @!P0 BRA `(.L_x_70) ;  /* 0x00000070008c8947 */ /* 0x004fea0003800000 */
.L_x_69:
[----:B------:R-:W-:-:S04]  /*3920*/  UIADD3 UR7, UPT, UPT, UR5, 0x1, URZ ;  /* 0x0000000105077890 */ /* 0x000fc8000fffe0ff */
[----:B------:R-:W-:-:S04]  /*3930*/  UISETP.NE.AND UP0, UPT, UR7, 0x2, UPT ;  /* 0x000000020700788c */ /* 0x000fc8000bf05270 */
[----:B------:R-:W-:Y:S02]  /*3940*/  USEL UR8, URZ, 0x1, UP0 ;  /* 0x00000001ff087887 */ /* 0x000fe40008000000 */
[----:B------:R-:W-:-:S04]  /*3950*/  USEL UR7, UR7, URZ, UP0 ;  /* 0x000000ff07077287 */ /* 0x000fc80008000000 */
[----:B------:R-:W-:Y:S01]  /*3960*/  ULEA UR7, UR7, UR6, 0x3 ;  /* 0x0000000607077291 */ /* 0x000fe2000f8e18ff */
[----:B--2---:R-:W-:-:S04]  /*3970*/  LOP3.LUT R3, R12, UR8, RZ, 0x3c, !PT ;  /* 0x000000080c037c12 */ /* 0x004fc8000f8e3cff */
[----:B------:R-:W-:-:S04]  /*3980*/  SHF.L.U32 R0, R3, 0x1f, RZ ;  /* 0x0000001f03007819 */ /* 0x000fc800000006ff */
[----:B------:R-:W2:Y:S02]  /*3990*/  SYNCS.PHASECHK.TRANS64 P0, [UR7+0x1a0], R0 ;  /* 0x0001a000ff0075a7 */ /* 0x000ea40008001007 */
[----:B-12---:R-:W-:Y:S05]  /*39a0*/  @P0 EXIT ;  /* 0x000000000000094d */ /* 0x006fea0003800000 */
[----:B------:R-:W-:Y:S02]  /*39b0*/  SHF.L.U32 R3, R3, 0x1f, RZ ;  /* 0x0000001f03037819 */ /* 0x000fe400000006ff */
[----:B------:R-:W-:-:S07]  /*39c0*/  MOV R0, UR7 ;  /* 0x0000000700007c02 */ /* 0x000fce0008000f00 */
.L_x_71:
[----:B-1----:R1:W2:Y:S02]  /*39d0*/  SYNCS.PHASECHK.TRANS64.TRYWAIT P0, [R0+URZ+0x1a0], R3 ;  /* 0x0001a003000075a7 */ /* 0x0022a400080011ff */
[----:B--2---:R-:W-:Y:S05]  /*39e0*/  @!P0 NANOSLEEP.SYNCS 0x989680 ;  /* 0x009896800000895d */ /* 0x004fea0003900000 */
[----:B------:R-:W2:Y:S02]  /*39f0*/  @!P0 SYNCS.PHASECHK.TRANS64 P0, [R0+URZ+0x1a0], R3 ;  /* 0x0001a003000085a7 */ /* 0x000ea400080010ff */
[----:B--2---:R-:W-:Y:S05]  /*3a00*/  @P0 EXIT ;  /* 0x000000000000094d */ /* 0x004fea0003800000 */
[----:B------:R-:W-:Y:S05]  /*3a10*/  BRA `(.L_x_71) ;  /* 0xfffffffc00ec7947 */ /* 0x000fea000383ffff */
.L_x_64:
[----:B------:R-:W-:Y:S05]  /*3a20*/  BRA.U UP5, `(.L_x_72) ;  /* 0x0000000d05847547 */ /* 0x000fea000b800000 */
[----:B------:R-:W2:Y:S01]  /*3a30*/  S2UR UR7, SR_CgaCtaId ;  /* 0x00000000000779c3 */ /* 0x000ea20000008800 */
[----:B------:R-:W-:Y:S01]  /*3a40*/  UMOV UR4, 0x40 ;  /* 0x0000004000047882 */ /* 0x000fe20000000000 */
[----:B------:R-:W-:Y:S01]  /*3a50*/  NOP ;  /* 0x0000000000007918 */ /* 0x000fe20000000000 */
[----:B------:R-:W-:Y:S01]  /*3a60*/  UMOV UR6, 0x400 ;  /* 0x0000040000067882 */ /* 0x000fe20000000000 */
[----:B--2---:R-:W-:Y:S02]  /*3a70*/  ULEA UR5, UR7, UR4, 0x18 ;  /* 0x0000000407057291 */ /* 0x004fe4000f8ec0ff */
[----:B------:R-:W-:-:S07]  /*3a80*/  ULEA UR6, UR7, UR6, 0x18 ;  /* 0x0000000607067291 */ /* 0x000fce000f8ec0ff */
[----:B------:R-:W2:Y:S02]  /*3a90*/  LDS.U8 R0, [UR5+0x1c] ;  /* 0x00001c05ff007984 */ /* 0x000ea40008000000 */
[----:B--2---:R-:W-:-:S13]  /*3aa0*/  ISETP.NE.AND P0, PT, R0, RZ, PT ;  /* 0x000000ff0000720c */ /* 0x004fda0003f05270 */
[----:B------:R-:W-:Y:S05]  /*3ab0*/  @P0 BRA `(.L_x_73) ;  /* 0x0000000000580947 */ /* 0x000fea0003800000 */
[----:B------:R-:W-:-:S13]  /*3ac0*/  ELECT P0, URZ, PT ;  /* 0x0000000000ff782f */ /* 0x000fda0003800000 */
[----:B------:R-:W-:Y:S05]  /*3ad0*/  @!P0 BRA `(.L_x_74) ;  /* 0x0000000000608947 */ /* 0x000fea0003800000 */
[----:B------:R-:W-:Y:S01]  /*3ae0*/  UMOV UR4, 0x10 ;  /* 0x0000001000047882 */ /* 0x000fe20000000000 */
[----:B------:R-:W-:Y:S01]  /*3af0*/  HFMA2 R0, -RZ, RZ, 0, 5.9604644775390625e-08 ;  /* 0x00000001ff007431 */ /* 0x000fe200000001ff */
[----:B------:R-:W-:-:S03]  /*3b00*/  MOV R3, 0xffff ;  /* 0x0000ffff00037802 */ /* 0x000fc60000000f00 */
[----:B------:R-:W-:Y:S04]  /*3b10*/  DEPBAR.LE SB2, 0x36 ;  /* 0x0000ad800000791a */ /* 0x000fe80000000000 */
[----:B------:R-:W2:Y:S02]  /*3b20*/  UTCATOMSWS.FIND_AND_SET.ALIGN UP0, UR4, UR4 ;  /* 0x00000004000475e3 */ /* 0x000ea40008000800 */
[----:B--2---:R-:W-:Y:S01]  /*3b30*/  MOV R4, UR4 ;  /* 0x0000000400047c02 */ /* 0x004fe20008000f00 */
[----:B------:R-:W-:Y:S06]  /*3b40*/  BRA.U UP0, `(.L_x_75) ;  /* 0x0000000100187547 */ /* 0x000fec000b800000 */
.L_x_76:
[----:B------:R-:W-:Y:S05]  /*3b50*/  NANOSLEEP 0x64 ;  /* 0x000000640000795d */ /* 0x000fea0003800000 */
[----:B------:R-:W-:-:S05]  /*3b60*/  UMOV UR4, 0x10 ;  /* 0x0000001000047882 */ /* 0x000fca0000000000 */
[----:B------:R-:W-:Y:S04]  /*3b70*/  DEPBAR.LE SB2, 0x36 ;  /* 0x0000ad800000791a */ /* 0x000fe80000000000 */
[----:B------:R-:W2:Y:S02]  /*3b80*/  UTCATOMSWS.FIND_AND_SET.ALIGN UP0, UR4, UR4 ;  /* 0x00000004000475e3 */ /* 0x000ea40008000800 */
[----:B--2---:R-:W-:Y:S01]  /*3b90*/  MOV R4, UR4 ;  /* 0x0000000400047c02 */ /* 0x004fe20008000f00 */
[----:B------:R-:W-:Y:S05]  /*3ba0*/  BRA.U !UP0, `(.L_x_76) ;  /* 0xfffffffd08e87547 */ /* 0x000fea000b83ffff */
.L_x_75:
[-C--:B------:R-:W-:Y:S02]  /*3bb0*/  SHF.L.U32 R3, R3, R4.reuse, RZ ;  /* 0x0000000403037219 */ /* 0x080fe400000006ff */
[----:B------:R-:W-:Y:S01]  /*3bc0*/  SHF.L.U32 R0, R0, R4, RZ ;  /* 0x0000000400007219 */ /* 0x000fe200000006ff */
[----:B------:R-:W-:Y:S02]  /*3bd0*/  IMAD.SHL.U32 R4, R4, 0x20, RZ ;  /* 0x0000002004047824 */ /* 0x000fe400078e00ff */
[----:B------:R2:W-:Y:S04]  /*3be0*/  ATOMS.OR RZ, [UR5+0x14], R3 ;  /* 0x00001403ffff798c */ /* 0x0005e8000b000005 */
[----:B------:R2:W-:Y:S04]  /*3bf0*/  ATOMS.OR RZ, [UR5+0x18], R0 ;  /* 0x00001800ffff798c */ /* 0x0005e8000b000005 */
[----:B------:R2:W-:Y:S01]  /*3c00*/  STS [UR6+0x240], R4 ;  /* 0x00024004ff007988 */ /* 0x0005e20008000806 */
[----:B------:R-:W-:Y:S05]  /*3c10*/  BRA `(.L_x_74) ;  /* 0x0000000000107947 */ /* 0x000fea0003800000 */
.L_x_73:
[----:B------:R-:W-:Y:S02]  /*3c20*/  MOV R0, 0xffffffff ;  /* 0xffffffff00007802 */ /* 0x000fe40000000f00 */
[----:B------:R-:W-:-:S03]  /*3c30*/  MOV R4, 0x3c60 ;  /* 0x00003c6000047802 */ /* 0x000fc60000000f00 */
[----:B------:R2:W-:Y:S04]  /*3c40*/  STS [UR6+0x240], R0 ;  /* 0x00024000ff007988 */ /* 0x0005e80008000806 */
[----:B-12--5:R-:W-:Y:S05]  /*3c50*/  CALL.REL.NOINC `($__internal_1_$__cuda_sm10x_tcgen05_guardrail_trap_phase_invalid_during_alloc) ;  /* 0x0000007400d07944 */ /* 0x026fea0003c00000 */
.L_x_74:
[----:B------:R-:W-:Y:S05]  /*3c60*/  WARPSYNC.ALL ;  /* 0x0000000000007948 */ /* 0x000fea0003800000 */
[----:B------:R-:W3:Y:S01]  /*3c70*/  S2UR UR4, SR_CgaCtaId ;  /* 0x00000000000479c3 */ /* 0x000ee20000008800 */
[----:B------:R-:W-:Y:S01]  /*3c80*/  UMOV UR13, 0x400 ;  /* 0x00000400000d7882 */ /* 0x000fe20000000000 */
[----:B------:R-:W-:-:S06]  /*3c90*/  NOP ;  /* 0x0000000000007918 */ /* 0x000fcc0000000000 */
[----:B------:R-:W-:Y:S06]  /*3ca0*/  BAR.ARV 0x6, 0xa0 ;  /* 0x0182800000007b1d */ /* 0x000fec0000002000 */
[----:B------:R-:W4:Y:S01]  /*3cb0*/  LDCU UR5, c[0x0][0x38c] ;  /* 0x00007180ff0577ac */ /* 0x000f220008000800 */
[----:B------:R-:W-:Y:S01]  /*3cc0*/  LOP3.LUT R2, R2, 0xffff, RZ, 0xc0, !PT ;  /* 0x0000ffff02027812 */ /* 0x000fe200078ec0ff */
[----:B------:R-:W-:Y:S01]  /*3cd0*/  IMAD.MOV.U32 R11, RZ, RZ, 0x1 ;  /* 0x00000001ff0b7424 */ /* 0x000fe200078e00ff */
[----:B------:R-:W-:Y:S01]  /*3ce0*/  CS2R R8, SRZ ;  /* 0x0000000000087805 */ /* 0x000fe2000001ff00 */
[----:B------:R-:W1:Y:S01]  /*3cf0*/  LDCU UR8, c[0x0][0x38c] ;  /* 0x00007180ff0877ac */ /* 0x000e620008000800 */
[----:B------:R-:W-:Y:S01]  /*3d00*/  R2UR UR15, R2 ;  /* 0x00000000020f72ca */ /* 0x000fe200000e0000 */
[----:B------:R-:W-:Y:S01]  /*3d10*/  IMAD.MOV.U32 R10, RZ, RZ, RZ ;  /* 0x000000ffff0a7224 */ /* 0x000fe200078e00ff */
[----:B------:R-:W-:Y:S01]  /*3d20*/  UMOV UR18, URZ ;  /* 0x000000ff00127c82 */ /* 0x000fe20008000000 */
[----:B------:R-:W-:Y:S01]  /*3d30*/  UMOV UR10, URZ ;  /* 0x000000ff000a7c82 */ /* 0x000fe20008000000 */
[----:B---3--:R-:W-:Y:S01]  /*3d40*/  ULEA UR13, UR4, UR13, 0x18 ;  /* 0x0000000d040d7291 */ /* 0x008fe2000f8ec0ff */
[----:B------:R-:W-:Y:S01]  /*3d50*/  UMOV UR20, 0x0 ;  /* 0x0000000000147882 */ /* 0x000fe20000000000 */
[----:B------:R-:W-:-:S02]  /*3d60*/  UMOV UR21, 0x4400010 ;  /* 0x0440001000157882 */ /* 0x000fc40000000000 */
[----:B------:R-:W-:Y:S02]  /*3d70*/  UIADD3 UR6, UPT, UPT, UR13, 0x6600, URZ ;  /* 0x000066000d067890 */ /* 0x000fe4000fffe0ff */
[----:B------:R-:W-:Y:S02]  /*3d80*/  UIADD3 UR7, UPT, UPT, UR13, 0x10600, URZ ;  /* 0x000106000d077890 */ /* 0x000fe4000fffe0ff */
[----:B----4-:R-:W-:Y:S01]  /*3d90*/  UIADD3 UR5, UPT, UPT, UR5, 0x1f, URZ ;  /* 0x0000001f05057890 */ /* 0x010fe2000fffe0ff */
[----:B--2---:R-:W2:Y:S01]  /*3da0*/  LDS R0, [UR13+0x240] ;  /* 0x0002400dff007984 */ /* 0x004ea20008000800 */
[----:B------:R-:W-:Y:S02]  /*3db0*/  USHF.R.U32.HI UR6, URZ, 0x4, UR6 ;  /* 0x00000004ff067899 */ /* 0x000fe40008011606 */
[----:B------:R-:W-:Y:S02]  /*3dc0*/  USHF.R.S32.HI UR4, URZ, 0x1f, UR5 ;  /* 0x0000001fff047899 */ /* 0x000fe40008011405 */
[----:B------:R-:W-:-:S02]  /*3dd0*/  ULOP3.LUT UR6, UR6, 0x3fff, URZ, 0xc0, !UPT ;  /* 0x00003fff06067892 */ /* 0x000fc4000f8ec0ff */
[----:B------:R-:W-:Y:S02]  /*3de0*/  ULEA.HI UR4, UR4, UR5, URZ, 0x5 ;  /* 0x0000000504047291 */ /* 0x000fe4000f8f28ff */
[----:B------:R-:W-:Y:S02]  /*3df0*/  USHF.R.U32.HI UR5, URZ, 0x4, UR7 ;  /* 0x00000004ff057899 */ /* 0x000fe40008011607 */
[----:B------:R-:W-:Y:S02]  /*3e00*/  USHF.R.S32.HI UR22, URZ, 0x5, UR4 ;  /* 0x00000005ff167899 */ /* 0x000fe40008011404 */
[----:B------:R-:W-:Y:S02]  /*3e10*/  ULOP3.LUT UR5, UR5, 0x3fff, URZ, 0xc0, !UPT ;  /* 0x00003fff05057892 */ /* 0x000fe4000f8ec0ff */
[----:B------:R-:W-:Y:S02]  /*3e20*/  UISETP.LT.AND UP0, UPT, UR22, 0x1, UPT ;  /* 0x000000011600788c */ /* 0x000fe4000bf01270 */
[----:B------:R-:W-:-:S02]  /*3e30*/  ULOP3.LUT UR16, UR6, 0x10000, URZ, 0xfc, !UPT ;  /* 0x0001000006107892 */ /* 0x000fc4000f8efcff */
[----:B------:R-:W-:Y:S02]  /*3e40*/  USEL UR23, UR22, 0x1, !UP0 ;  /* 0x0000000116177887 */ /* 0x000fe4000c000000 */
[----:B------:R-:W-:Y:S02]  /*3e50*/  ULOP3.LUT UR17, UR5, 0x10000, URZ, 0xfc, !UPT ;  /* 0x0001000005117892 */ /* 0x000fe4000f8efcff */
[----:B------:R-:W-:Y:S02]  /*3e60*/  UIADD3 UR23, UPT, UPT, -UR23, URZ, URZ ;  /* 0x000000ff17177290 */ /* 0x000fe4000fffe1ff */
[----:B-1----:R-:W-:Y:S01]  /*3e70*/  UISETP.GE.AND UP4, UPT, UR8, 0x1, UPT ;  /* 0x000000010800788c */ /* 0x002fe2000bf86270 */
[----:B--2---:R-:W-:-:S15]  /*3e80*/  R2UR UR24, R0 ;  /* 0x00000000001872ca */ /* 0x004fde00000e0000 */
.L_x_83:
[----:B------:R-:W-:Y:S02]  /*3e90*/  LEA R0, R10, UR13, 0x3 ;  /* 0x0000000d0a007c11 */ /* 0x000fe4000f8e18ff */
[----:B------:R-:W-:Y:S02]  /*3ea0*/  SHF.L.U32 R5, R9, 0x1f, RZ ;  /* 0x0000001f09057819 */ /* 0x000fe400000006ff */
[----:B------:R-:W-:Y:S01]  /*3eb0*/  PLOP3.LUT P0, PT, PT, PT, UP4, 0x80, 0x8 ;  /* 0x000000000008781c */ /* 0x000fe20003f0f048 */
[----:B------:R-:W-:Y:S01]  /*3ec0*/  VIADD R3, R0, 0x1a0 ;  /* 0x000001a000037836 */ /* 0x000fe20000000000 */
[----:B-1----:R-:W1:Y:S02]  /*3ed0*/  SYNCS.PHASECHK.TRANS64.TRYWAIT P1, [R0+URZ+0x190], R5 ;  /* 0x00019005000075a7 */ /* 0x002e6400080211ff */
[----:B-1-3--:R-:W-:Y:S09]  /*3ee0*/  @!P1 BRA `(.L_x_77) ;  /* 0x0000006c00309947 */ /* 0x00aff20003800000 */
.L_x_196:
[----:B------:R-:W-:Y:S01]  /*3ef0*/  LEA R4, R10, UR13, 0x4 ;  /* 0x0000000d0a047c11 */ /* 0x000fe2000f8e20ff */
[----:B------:R-:W-:Y:S01]  /*3f00*/  @UP4 ULEA UR4, UR10, UR13, 0x3 ;  /* 0x0000000d0a044291 */ /* 0x000fe2000f8e18ff */
[----:B------:R-:W-:Y:S01]  /*3f10*/  PLOP3.LUT P2, PT, PT, PT, PT, 0x80, 0x8 ;  /* 0x000000000008781c */ /* 0x000fe20003f4f070 */
[----:B------:R-:W-:Y:S01]  /*3f20*/  ULEA UR19, UR18, UR13, 0x3 ;  /* 0x0000000d12137291 */ /* 0x000fe2000f8e18ff */
[----:B------:R-:W-:Y:S02]  /*3f30*/  PRMT R3, RZ, 0x654, R3 ;  /* 0x00000654ff037816 */ /* 0x000fe40000000003 */
[----:B-1----:R-:W1:Y:S01]  /*3f40*/  LDS.128 R4, [R4+0x220] ;  /* 0x0002200004047984 */ /* 0x002e620000000c00 */
[----:B------:R-:W-:Y:S02]  /*3f50*/  @P0 SHF.L.U32 R2, R8, 0x1f, RZ ;  /* 0x0000001f08020819 */ /* 0x000fe400000006ff */
[----:B------:R-:W-:Y:S01]  /*3f60*/  SHF.L.U32 R0, R11, 0x1f, RZ ;  /* 0x0000001f0b007819 */ /* 0x000fe200000006ff */
[----:B------:R-:W-:Y:S01]  /*3f70*/  @!PT LDS RZ, [RZ] ;  /* 0x00000000fffff984 */ /* 0x000fe20000000800 */
[----:B------:R-:W-:Y:S01]  /*3f80*/  @!PT LDS RZ, [RZ] ;  /* 0x00000000fffff984 */ /* 0x000fe20000000800 */
[----:B------:R-:W-:Y:S01]  /*3f90*/  @!PT LDS RZ, [RZ] ;  /* 0x00000000fffff984 */ /* 0x000fe20000000800 */
[----:B------:R-:W-:Y:S01]  /*3fa0*/  @!PT LDS RZ, [RZ] ;  /* 0x00000000fffff984 */ /* 0x000fe20000000800 */
[----:B------:R2:W-:Y:S06]  /*3fb0*/  MEMBAR.ALL.CTA ;  /* 0x0000000000007992 */ /* 0x0005ec0000008000 */
[----:B--2---:R-:W2:Y:S02]  /*3fc0*/  FENCE.VIEW.ASYNC.S ;  /* 0x00000000000073c6 */ /* 0x004ea40000000000 */
[----:B--2---:R2:W-:Y:S01]  /*3fd0*/  SYNCS.ARRIVE.TRANS64.RED.A1T0 RZ, [R3+URZ], RZ ;  /* 0x000000ff03ff79a7 */ /* 0x0045e200081004ff */
[----:B------:R2:W3:Y:S01]  /*3fe0*/  @P0 SYNCS.PHASECHK.TRANS64.TRYWAIT P2, [UR4], R2 ;  /* 0x00000002ff0005a7 */ /* 0x0004e20008041104 */
[----:B-1----:R-:W-:Y:S01]  /*3ff0*/  LOP3.LUT P1, RZ, R6, 0x1, RZ, 0xc0, !PT ;  /* 0x0000000106ff7812 */ /* 0x002fe2000782c0ff */
[----:B------:R-:W1:Y:S02]  /*4000*/  SYNCS.PHASECHK.TRANS64.TRYWAIT P0, [UR19+0x1d0], R0 ;  /* 0x0001d000ff0075a7 */ /* 0x000e640008001113 */
[----:B-123--:R-:W-:Y:S10]  /*4010*/  @!P0 BRA `(.L_x_78) ;  /* 0x0000006800f88947 */ /* 0x00eff40003800000 */
.L_x_198:
[----:B------:R-:W-:Y:S01]  /*4020*/  IADD3 R10, PT, PT, R10, 0x1, RZ ;  /* 0x000000010a0a7810 */ /* 0x000fe20007ffe0ff */
[----:B------:R-:W-:Y:S06]  /*4030*/  BRA.U !UP4, `(.L_x_79) ;  /* 0x000000010ca07547 */ /* 0x000fec000b800000 */
[----:B------:R-:W-:Y:S02]  /*4040*/  ULEA.HI UR4, UR18, UR18, URZ, 0x1 ;  /* 0x0000001212047291 */ /* 0x000fe4000f8f08ff */
[----:B------:R-:W-:Y:S02]  /*4050*/  UPLOP3.LUT UP2, UPT, UPT, UPT, UPT, 0x40, 0x4 ;  /* 0x000000000004789c */ /* 0x000fe40003f4e870 */
[----:B------:R-:W-:Y:S02]  /*4060*/  USHF.L.U32 UR5, UR4, 0x7, URZ ;  /* 0x0000000704057899 */ /* 0x000fe400080006ff */
[----:B------:R-:W-:Y:S02]  /*4070*/  ULOP3.LUT UR14, UR4, 0xffe, URZ, 0xc0, !UPT ;  /* 0x00000ffe040e7892 */ /* 0x000fe4000f8ec0ff */
[----:B------:R-:W-:Y:S02]  /*4080*/  ULOP3.LUT UR4, UR5, 0xffffff00, URZ, 0xc0, !UPT ;  /* 0xffffff0005047892 */ /* 0x000fe4000f8ec0ff */
[----:B------:R-:W-:-:S02]  /*4090*/  UIADD3 UR14, UPT, UPT, -UR14, UR18, URZ ;  /* 0x000000120e0e7290 */ /* 0x000fc4000fffe1ff */
[----:B------:R-:W-:Y:S01]  /*40a0*/  UIADD3 UR4, UPT, UPT, UR24, UR4, URZ ;  /* 0x0000000418047290 */ /* 0x000fe2000fffe0ff */
[----:B------:R-:W-:Y:S01]  /*40b0*/  UMOV UR12, UR23 ;  /* 0x00000017000c7c82 */ /* 0x000fe20008000000 */
[----:B------:R-:W-:Y:S02]  /*40c0*/  UMOV UR11, UR22 ;  /* 0x00000016000b7c82 */ /* 0x000fe40008000000 */
[----:B------:R-:W-:Y:S01]  /*40d0*/  ULEA UR14, UR14, UR4, 0x14 ;  /* 0x000000040e0e7291 */ /* 0x000fe2000f8ea0ff */
[----:B------:R-:W-:-:S11]  /*40e0*/  UMOV UR5, UR10 ;  /* 0x0000000a00057c82 */ /* 0x000fd60008000000 */
.L_x_82:
[----:B------:R-:W-:Y:S02]  /*40f0*/  UIADD3 UR12, UPT, UPT, UR12, 0x1, URZ ;  /* 0x000000010c0c7890 */ /* 0x000fe4000fffe0ff */
[----:B--2---:R-:W-:Y:S02]  /*4100*/  ULEA UR6, UR5, UR13, 0x3 ;  /* 0x0000000d05067291 */ /* 0x004fe4000f8e18ff */
[----:B------:R-:W-:Y:S01]  /*4110*/  UISETP.NE.AND UP3, UPT, UR12, URZ, UPT ;  /* 0x000000ff0c00728c */ /* 0x000fe2000bf65270 */
[----:B---3--:R-:W-:Y:S10]  /*4120*/  @P2 BRA `(.L_x_80) ;  /* 0x00000000000c2947 */ /* 0x008ff40003800000 */
[----:B-1----:R-:W-:Y:S04]  /*4130*/  SHF.L.U32 R3, R8, 0x1f, RZ ;  /* 0x0000001f08037819 */ /* 0x002fe800000006ff */
[----:B------:R-:W1:Y:S02]  /*4140*/  SYNCS.PHASECHK.TRANS64.TRYWAIT P0, [UR6], R3 ;  /* 0x00000003ff0075a7 */ /* 0x000e640008001106 */
[----:B-1----:R-:W-:Y:S05]  /*4150*/  @!P0 BRA `(.L_x_81) ;  /* 0x0000006800c08947 */ /* 0x002fea0003800000 */
.L_x_80:
[----:B------:R-:W-:Y:S01]  /*4160*/  UISETP.NE.AND UP0, UPT, UR11, 0x1, UPT ;  /* 0x000000010b00788c */ /* 0x000fe2000bf05270 */
[----:B------:R-:W-:Y:S01]  /*4170*/  PLOP3.LUT P2, PT, PT, PT, PT, 0x80, 0x8 ;  /* 0x000000000008781c */ /* 0x000fe20003f4f070 */
[----:B------:R-:W-:Y:S02]  /*4180*/  UIADD3 UR4, UPT, UPT, UR5, 0x1, URZ ;  /* 0x0000000105047890 */ /* 0x000fe4000fffe0ff */
[----:B------:R-:W-:Y:S02]  /*4190*/  ULEA UR8, UR5, UR17, 0x9 ;  /* 0x0000001105087291 */ /* 0x000fe4000f8e48ff */
[----:B------:R-:W-:Y:S01]  /*41a0*/  UISETP.NE.AND UP1, UPT, UR4, 0x14, UPT ;  /* 0x000000140400788c */ /* 0x000fe2000bf25270 */
[----:B------:R-:W-:Y:S01]  /*41b0*/  PLOP3.LUT P0, PT, PT, PT, UP0, 0x80, 0x8 ;  /* 0x000000000008781c */ /* 0x000fe20003f0f008 */
[----:B------:R-:W-:Y:S02]  /*41c0*/  UIADD3 UR11, UPT, UPT, UR11, -0x1, URZ ;  /* 0xffffffff0b0b7890 */ /* 0x000fe4000fffe0ff */
[----:B------:R-:W-:Y:S02]  /*41d0*/  USEL UR7, URZ, 0x1, UP1 ;  /* 0x00000001ff077887 */ /* 0x000fe40008800000 */
[----:B------:R-:W-:Y:S01]  /*41e0*/  USEL UR10, UR4, URZ, UP1 ;  /* 0x000000ff040a7287 */ /* 0x000fe20008800000 */
[----:B------:R-:W-:Y:S03]  /*41f0*/  UMOV UR9, 0xc0004010 ;  /* 0xc000401000097882 */ /* 0x000fe60000000000 */
[----:B------:R-:W-:Y:S01]  /*4200*/  @UP0 ULEA UR4, UR10, UR13, 0x3 ;  /* 0x0000000d0a040291 */ /* 0x000fe2000f8e18ff */
[----:B------:R-:W-:Y:S01]  /*4210*/  LOP3.LUT R8, R8, UR7, RZ, 0x3c, !PT ;  /* 0x0000000708087c12 */ /* 0x000fe2000f8e3cff */
[----:B------:R-:W-:Y:S03]  /*4220*/  UMOV UR7, 0xc0004010 ;  /* 0xc000401000077882 */ /* 0x000fe60000000000 */
[----:B-1----:R-:W-:Y:S04]  /*4230*/  @P0 SHF.L.U32 R0, R8, 0x1f, RZ ;  /* 0x0000001f08000819 */ /* 0x002fe800000006ff */
[----:B------:R2:W3:Y:S01]  /*4240*/  @P0 SYNCS.PHASECHK.TRANS64.TRYWAIT P2, [UR4], R0 ;  /* 0x00000000ff0005a7 */ /* 0x0004e20008041104 */
[----:B------:R-:W-:Y:S02]  /*4250*/  UIADD3 UR4, UPT, UPT, UR6, 0xa0, URZ ;  /* 0x000000a006047890 */ /* 0x000fe4000fffe0ff */
[----:B------:R-:W-:Y:S03]  /*4260*/  ULEA UR6, UR5, UR16, 0x7 ;  /* 0x0000001005067291 */ /* 0x000fe6000f8e38ff */
[----:B------:R-:W-:Y:S06]  /*4270*/  UMOV UR5, UR10 ;  /* 0x0000000a00057c82 */ /* 0x000fec0008000000 */
[----:B------:R2:W-:Y:S01]  /*4280*/  UTCQMMA gdesc[UR6], gdesc[UR8], tmem[UR14], tmem[UR20], idesc[UR21], UP2 ;  /* 0x00ff1408060075ea */ /* 0x0005e2000900030e */
[----:B------:R-:W-:Y:S01]  /*4290*/  UPLOP3.LUT UP2, UPT, UPT, UPT, UPT, 0x80, 0x8 ;  /* 0x000000000008789c */ /* 0x000fe20003f4f070 */
[----:B------:R2:W-:Y:S01]  /*42a0*/  UTCBAR.MULTICAST [UR4], URZ, UR15 ;  /* 0x000000ff040073e9 */ /* 0x0005e2000800080f */
[----:B------:R-:W-:Y:S09]  /*42b0*/  BRA.U UP3, `(.L_x_82) ;  /* 0xfffffffd038c7547 */ /* 0x000ff2000b83ffff */
.L_x_79:
[----:B--2---:R-:W-:Y:S01]  /*42c0*/  UIADD3 UR4, UPT, UPT, UR18, 0x1, URZ ;  /* 0x0000000112047890 */ /* 0x004fe2000fffe0ff */
[C---:B------:R-:W-:Y:S01]  /*42d0*/  ISETP.NE.AND P0, PT, R10.reuse, 0x2, PT ;  /* 0x000000020a00780c */ /* 0x040fe20003f05270 */
[----:B------:R-:W-:Y:S02]  /*42e0*/  UIADD3 UR5, UPT, UPT, UR19, 0x1b0, URZ ;  /* 0x000001b013057890 */ /* 0x000fe4000fffe0ff */
[----:B------:R-:W-:Y:S01]  /*42f0*/  UISETP.NE.AND UP0, UPT, UR4, 0x4, UPT ;  /* 0x000000040400788c */ /* 0x000fe2000bf05270 */
[----:B-1----:R-:W-:Y:S02]  /*4300*/  SEL R0, RZ, 0x1, P0 ;  /* 0x00000001ff007807 */ /* 0x002fe40000000000 */
[----:B------:R-:W-:Y:S01]  /*4310*/  SEL R10, R10, RZ, P0 ;  /* 0x000000ff0a0a7207 */ /* 0x000fe20000000000 */
[----:B------:R-:W-:Y:S01]  /*4320*/  USEL UR6, URZ, 0x1, UP0 ;  /* 0x00000001ff067887 */ /* 0x000fe20008000000 */
[----:B------:R-:W-:Y:S01]  /*4330*/  LOP3.LUT R9, R9, R0, RZ, 0x3c, !PT ;  /* 0x0000000009097212 */ /* 0x000fe200078e3cff */
[----:B------:R-:W-:Y:S01]  /*4340*/  USEL UR18, UR4, URZ, UP0 ;  /* 0x000000ff04127287 */ /* 0x000fe20008000000 */
[----:B------:R1:W-:Y:S03]  /*4350*/  UTCBAR [UR5], URZ ;  /* 0x000000ff050073e9 */ /* 0x0003e600080000ff */
[----:B------:R-:W-:Y:S01]  /*4360*/  LOP3.LUT R11, R11, UR6, RZ, 0x3c, !PT ;  /* 0x000000060b0b7c12 */ /* 0x000fe2000f8e3cff */
[----:B------:R-:W-:Y:S07]  /*4370*/  @P1 BRA `(.L_x_83) ;  /* 0xfffffff800c41947 */ /* 0x000fee000383ffff */
[----:B------:R-:W2:Y:S01]  /*4380*/  S2UR UR8, SR_CgaCtaId ;  /* 0x00000000000879c3 */ /* 0x000ea20000008800 */
[----:B------:R-:W-:Y:S01]  /*4390*/  ELECT P0, URZ, PT ;  /* 0x0000000000ff782f */ /* 0x000fe20003800000 */
[----:B------:R-:W-:Y:S01]  /*43a0*/  IMAD.MOV.U32 R0, RZ, RZ, 0x1 ;  /* 0x00000001ff007424 */ /* 0x000fe200078e00ff */
[----:B------:R-:W-:Y:S01]  /*43b0*/  UIADD3 UR13, UPT, UPT, UR13, 0x1d0, URZ ;  /* 0x000001d00d0d7890 */ /* 0x000fe2000fffe0ff */
[----:B------:R-:W-:Y:S01]  /*43c0*/  SHF.L.U32 R3, R11, 0x1f, RZ ;  /* 0x0000001f0b037819 */ /* 0x000fe200000006ff */
[----:B------:R-:W-:-:S03]  /*43d0*/  UMOV UR4, 0x40 ;  /* 0x0000004000047882 */ /* 0x000fc60000000000 */
[----:B------:R-:W-:Y:S01]  /*43e0*/  UVIRTCOUNT.DEALLOC.SMPOOL 0x80 ;  /* 0x000000800000784c */ /* 0x000fe20000000000 */
[----:B--2---:R-:W-:Y:S02]  /*43f0*/  ULEA UR8, UR8, UR4, 0x18 ;  /* 0x0000000408087291 */ /* 0x004fe4000f8ec0ff */
[----:B------:R-:W-:-:S07]  /*4400*/  ULEA UR4, UR18, UR13, 0x3 ;  /* 0x0000000d12047291 */ /* 0x000fce000f8e18ff */
[----:B------:R2:W-:Y:S02]  /*4410*/  @P0 STS.U8 [UR8+0x1c], R0 ;  /* 0x00001c00ff000988 */ /* 0x0005e40008000008 */
[----:B------:R-:W4:Y:S02]  /*4420*/  SYNCS.PHASECHK.TRANS64.TRYWAIT P0, [UR4], R3 ;  /* 0x00000003ff0075a7 */ /* 0x000f240008001104 */
[----:B--2-4-:R-:W-:Y:S05]  /*4430*/  @!P0 BRA `(.L_x_84) ;  /* 0x0000006800208947 */ /* 0x014fea0003800000 */
.L_x_201:
[----:B------:R-:W-:-:S04]  /*4440*/  UIADD3 UR4, UPT, UPT, UR18, 0x1, URZ ;  /* 0x0000000112047890 */ /* 0x000fc8000fffe0ff */
[----:B------:R-:W-:-:S04]  /*4450*/  UISETP.NE.AND UP0, UPT, UR4, 0x4, UPT ;  /* 0x000000040400788c */ /* 0x000fc8000bf05270 */
[----:B------:R-:W-:Y:S02]  /*4460*/  USEL UR6, URZ, 0x1, UP0 ;  /* 0x00000001ff067887 */ /* 0x000fe40008000000 */
[----:B------:R-:W-:-:S04]  /*4470*/  USEL UR4, UR4, URZ, UP0 ;  /* 0x000000ff04047287 */ /* 0x000fc80008000000 */
[----:B-1----:R-:W-:Y:S01]  /*4480*/  ULEA UR5, UR4, UR13, 0x3 ;  /* 0x0000000d04057291 */ /* 0x002fe2000f8e18ff */
[----:B------:R-:W-:-:S04]  /*4490*/  LOP3.LUT R2, R11, UR6, RZ, 0x3c, !PT ;  /* 0x000000060b027c12 */ /* 0x000fc8000f8e3cff */
[----:B--2---:R-:W-:-:S04]  /*44a0*/  SHF.L.U32 R3, R2, 0x1f, RZ ;  /* 0x0000001f02037819 */ /* 0x004fc800000006ff */
[----:B------:R-:W1:Y:S02]  /*44b0*/  SYNCS.PHASECHK.TRANS64.TRYWAIT P0, [UR5], R3 ;  /* 0x00000003ff0075a7 */ /* 0x000e640008001105 */
[----:B-1----:R-:W-:Y:S05]  /*44c0*/  @!P0 BRA `(.L_x_85) ;  /* 0x0000006800148947 */ /* 0x002fea0003800000 */
.L_x_203:
        /* <DEDUP_REMOVED lines=9> */
.L_x_205:
[----:B------:R-:W-:-:S04]  /*4560*/  UIADD3 UR4, UPT, UPT, UR4, 0x1, URZ ;  /* 0x0000000104047890 */ /* 0x000fc8000fffe0ff */
[----:B------:R-:W-:-:S04]  /*4570*/  UISETP.NE.AND UP0, UPT, UR4, 0x4, UPT ;  /* 0x000000040400788c */ /* 0x000fc8000bf05270 */
[----:B------:R-:W-:Y:S02]  /*4580*/  USEL UR5, URZ, 0x1, UP0 ;  /* 0x00000001ff057887 */ /* 0x000fe40008000000 */
[----:B------:R-:W-:-:S04]  /*4590*/  USEL UR4, UR4, URZ, UP0 ;  /* 0x000000ff04047287 */ /* 0x000fc80008000000 */
[----:B------:R-:W-:Y:S01]  /*45a0*/  ULEA UR4, UR4, UR13, 0x3 ;  /* 0x0000000d04047291 */ /* 0x000fe2000f8e18ff */
[----:B-1----:R-:W-:-:S04]  /*45b0*/  LOP3.LUT R3, R2, UR5, RZ, 0x3c, !PT ;  /* 0x0000000502037c12 */ /* 0x002fc8000f8e3cff */
[----:B------:R-:W-:-:S04]  /*45c0*/  SHF.L.U32 R3, R3, 0x1f, RZ ;  /* 0x0000001f03037819 */ /* 0x000fc800000006ff */
[----:B------:R-:W1:Y:S02]  /*45d0*/  SYNCS.PHASECHK.TRANS64.TRYWAIT P0, [UR4], R3 ;  /* 0x00000003ff0075a7 */ /* 0x000e640008001104 */
[----:B-1----:R-:W-:Y:S05]  /*45e0*/  @!P0 BRA `(.L_x_87) ;  /* 0x0000006400fc8947 */ /* 0x002fea0003800000 */
.L_x_207:
[----:B------:R-:W-:Y:S01]  /*45f0*/  NOP ;  /* 0x0000000000007918 */ /* 0x000fe20000000000 */
[----:B-1----:R-:W1:Y:S01]  /*4600*/  LDS R0, [UR8+0x14] ;  /* 0x00001408ff007984 */ /* 0x002e620008000800 */
[----:B------:R-:W-:Y:S01]  /*4610*/  ULOP3.LUT UR4, UR24, 0xffff, URZ, 0xc0, !UPT ;  /* 0x0000ffff18047892 */ /* 0x000fe2000f8ec0ff */
[----:B------:R-:W-:Y:S01]  /*4620*/  UMOV UR5, 0xffff ;  /* 0x0000ffff00057882 */ /* 0x000fe20000000000 */
[----:B------:R-:W-:Y:S02]  /*4630*/  UMOV UR6, 0x1 ;  /* 0x0000000100067882 */ /* 0x000fe40000000000 */
[----:B------:R-:W-:-:S04]  /*4640*/  USHF.R.U32.HI UR4, URZ, 0x5, UR4 ;  /* 0x00000005ff047899 */ /* 0x000fc80008011604 */
[----:B------:R-:W-:Y:S02]  /*4650*/  USHF.L.U32 UR5, UR5, UR4, URZ ;  /* 0x0000000405057299 */ /* 0x000fe400080006ff */
[----:B------:R-:W-:-:S04]  /*4660*/  USHF.L.U32 UR4, UR6, UR4, URZ ;  /* 0x0000000406047299 */ /* 0x000fc800080006ff */
[----:B-1----:R-:W-:-:S04]  /*4670*/  LOP3.LUT R0, R0, UR5, RZ, 0xc0, !PT ;  /* 0x0000000500007c12 */ /* 0x002fc8000f8ec0ff */
[----:B------:R-:W-:-:S13]  /*4680*/  ISETP.NE.AND P0, PT, R0, UR5, PT ;  /* 0x0000000500007c0c */ /* 0x000fda000bf05270 */
[----:B------:R-:W-:Y:S05]  /*4690*/  @P0 BRA `(.L_x_88) ;  /* 0x0000000000580947 */ /* 0x000fea0003800000 */
[----:B------:R-:W1:Y:S02]  /*46a0*/  LDS R0, [UR8+0x18] ;  /* 0x00001808ff007984 */ /* 0x000e640008000800 */
[----:B-1----:R-:W-:-:S04]  /*46b0*/  LOP3.LUT R0, R0, UR4, RZ, 0xc0, !PT ;  /* 0x0000000400007c12 */ /* 0x002fc8000f8ec0ff */
[----:B------:R-:W-:-:S13]  /*46c0*/  ISETP.NE.AND P0, PT, R0, UR4, PT ;  /* 0x0000000400007c0c */ /* 0x000fda000bf05270 */
[----:B------:R-:W-:Y:S05]  /*46d0*/  @P0 BRA `(.L_x_89) ;  /* 0x00000000003c0947 */ /* 0x000fea0003800000 */
[----:B------:R-:W1:Y:S01]  /*46e0*/  S2R R2, SR_LANEID ;  /* 0x0000000000027919 */ /* 0x000e620000000000 */
[----:B------:R-:W-:Y:S01]  /*46f0*/  ULOP3.LUT UR5, URZ, UR5, URZ, 0x33, !UPT ;  /* 0x00000005ff057292 */ /* 0x000fe2000f8e33ff */
[----:B------:R-:W-:Y:S01]  /*4700*/  LOP3.LUT R4, RZ, UR4, RZ, 0x33, !PT ;  /* 0x00000004ff047c12 */ /* 0x000fe2000f8e33ff */
[----:B------:R-:W-:Y:S02]  /*4710*/  VOTEU.ANY UR4, UPT, PT ;  /* 0x0000000000047886 */ /* 0x000fe400038e0100 */
[----:B------:R-:W-:Y:S01]  /*4720*/  UFLO.U32 UR4, UR4 ;  /* 0x00000004000472bd */ /* 0x000fe200080e0000 */
[----:B------:R-:W2:Y:S01]  /*4730*/  REDUX UR6, R4 ;  /* 0x00000000040673c4 */ /* 0x000ea20000000000 */
[----:B------:R-:W-:-:S06]  /*4740*/  IMAD.U32 R0, RZ, RZ, UR5 ;  /* 0x00000005ff007e24 */ /* 0x000fcc000f8e00ff */
[----:B------:R4:W-:Y:S01]  /*4750*/  UTCATOMSWS.AND URZ, UR5 ;  /* 0x0000000500ff79e3 */ /* 0x0009e20008000000 */
[----:B------:R-:W3:Y:S01]  /*4760*/  REDUX UR7, R0 ;  /* 0x00000000000773c4 */ /* 0x000ee20000000000 */
[----:B-1----:R-:W-:Y:S01]  /*4770*/  ISETP.EQ.U32.AND P0, PT, R2, UR4, PT ;  /* 0x0000000402007c0c */ /* 0x002fe2000bf02070 */
[----:B--2---:R-:W-:Y:S01]  /*4780*/  IMAD.U32 R2, RZ, RZ, UR6 ;  /* 0x00000006ff027e24 */ /* 0x004fe2000f8e00ff */
[----:B---3--:R-:W-:-:S11]  /*4790*/  MOV R3, UR7 ;  /* 0x0000000700037c02 */ /* 0x008fd60008000f00 */
[----:B------:R4:W-:Y:S04]  /*47a0*/  @P0 ATOMS.AND RZ, [UR8+0x14], R3 ;  /* 0x00001403ffff098c */ /* 0x0009e8000a800008 */
[----:B------:R4:W-:Y:S01]  /*47b0*/  @P0 ATOMS.AND RZ, [UR8+0x18], R2 ;  /* 0x00001802ffff098c */ /* 0x0009e2000a800008 */
[----:B------:R-:W-:Y:S05]  /*47c0*/  BRA `(.L_x_90) ;  /* 0x0000000000147947 */ /* 0x000fea0003800000 */
.L_x_89:
[----:B------:R-:W-:Y:S02]  /*47d0*/  MOV R2, 0x47f0 ;  /* 0x000047f000027802 */ /* 0x000fe40000000f00 */
[----:B---3-5:R-:W-:Y:S05]  /*47e0*/  CALL.REL.NOINC `($__internal_0_$__cuda_sm10x_tcgen05_guardrail_trap_col_being_dealloced_not_returned_by_alloc) ;  /* 0x0000006800e07944 */ /* 0x028fea0003c00000 */
[----:B------:R-:W-:Y:S05]  /*47f0*/  BRA `(.L_x_90) ;  /* 0x0000000000087947 */ /* 0x000fea0003800000 */
.L_x_88:
[----:B------:R-:W-:Y:S02]  /*4800*/  MOV R2, 0x4820 ;  /* 0x0000482000027802 */ /* 0x000fe40000000f00 */
[----:B---3-5:R-:W-:Y:S05]  /*4810*/  CALL.REL.NOINC `($__internal_2_$__cuda_sm10x_tcgen05_guardrail_trap_unallocated_columns_being_dealloced) ;  /* 0x0000006800ec7944 */ /* 0x028fea0003c00000 */
.L_x_90:
[----:B------:R-:W-:Y:S01]  /*4820*/  NOP ;  /* 0x0000000000007918 */ /* 0x000fe20000000000 */
[----:B----4-:R-:W-:Y:S05]  /*4830*/  EXIT ;  /* 0x000000000000794d */ /* 0x010fea0003800000 */
.L_x_72:
[----:B------:R-:W-:-:S09]  /*4840*/  UISETP.NE.OR UP0, UPT, UR18, 0x3, !UP3 ;  /* 0x000000031200788c */ /* 0x000fd2000df05670 */
[----:B------:R-:W-:Y:S05]  /*4850*/  BRA.U UP0, `(.L_x_91) ;  /* 0x0000001100847547 */ /* 0x000fea000b800000 */
[----:B------:R-:W2:Y:S01]  /*4860*/  LDCU.64 UR4, c[0x0][0x888] ;  /* 0x00011100ff0477ac */ /* 0x000ea20008000a00 */
[----:B------:R-:W3:Y:S01]  /*4870*/  S2UR UR8, SR_CgaCtaId ;  /* 0x00000000000879c3 */ /* 0x000ee20000008800 */
[----:B------:R-:W-:Y:S02]  /*4880*/  HFMA2 R9, -RZ, RZ, 0, 0 ;  /* 0x00000000ff097431 */ /* 0x000fe400000001ff */
[----:B------:R-:W-:Y:S01]  /*4890*/  IMAD.MOV.U32 R11, RZ, RZ, 0x1 ;  /* 0x00000001ff0b7424 */ /* 0x000fe200078e00ff */
[----:B------:R-:W4:Y:S01]  /*48a0*/  LDCU UR40, c[0x0][0x370] ;  /* 0x00006e00ff2877ac */ /* 0x000f220008000800 */
[----:B------:R-:W-:Y:S01]  /*48b0*/  IMAD.MOV.U32 R10, RZ, RZ, RZ ;  /* 0x000000ffff0a7224 */ /* 0x000fe200078e00ff */
[----:B------:R-:W-:Y:S01]  /*48c0*/  MOV R3, 0x1000 ;  /* 0x0000100000037802 */ /* 0x000fe20000000f00 */
[----:B------:R-:W4:Y:S01]  /*48d0*/  LDCU.128 UR44, c[0x0][0xb10] ;  /* 0x00016200ff2c77ac */ /* 0x000f220008000c00 */
[----:B------:R-:W1:Y:S01]  /*48e0*/  LDC.64 R12, c[0x0][0x348] ;  /* 0x0000d200ff0c7b82 */ /* 0x000e620000000a00 */
[----:B------:R-:W3:Y:S01]  /*48f0*/  LDCU UR37, c[0x0][0x374] ;  /* 0x00006e80ff2577ac */ /* 0x000ee20008000800 */
[----:B------:R-:W3:Y:S01]  /*4900*/  LDCU.64 UR38, c[0x0][0x890] ;  /* 0x00011200ff2677ac */ /* 0x000ee20008000a00 */
[----:B------:R-:W3:Y:S01]  /*4910*/  LDCU UR15, c[0x0][0xb0c] ;  /* 0x00016180ff0f77ac */ /* 0x000ee20008000800 */
[----:B--2---:R-:W-:Y:S01]  /*4920*/  UISETP.NE.U32.AND UP0, UPT, UR4, URZ, UPT ;  /* 0x000000ff0400728c */ /* 0x004fe2000bf05070 */
[----:B------:R-:W2:Y:S01]  /*4930*/  LDCU UR54, c[0x0][0xb20] ;  /* 0x00016400ff3677ac */ /* 0x000ea20008000800 */
[----:B------:R-:W2:Y:S01]  /*4940*/  LDCU UR4, c[0x0][0xb30] ;  /* 0x00016600ff0477ac */ /* 0x000ea20008000800 */
[----:B------:R-:W-:Y:S01]  /*4950*/  UMOV UR21, 0x400 ;  /* 0x0000040000157882 */ /* 0x000fe20000000000 */
[----:B----4-:R-:W-:-:S02]  /*4960*/  UIMAD.WIDE.U32 UR52, UR40, UR44, URZ ;  /* 0x0000002c283472a5 */ /* 0x010fc4000f8e00ff */
[----:B---3--:R-:W-:Y:S02]  /*4970*/  UIMAD.WIDE.U32 UR6, UR37, UR47, URZ ;  /* 0x0000002f250672a5 */ /* 0x008fe4000f8e00ff */
[----:B------:R-:W-:Y:S02]  /*4980*/  ULEA UR21, UR8, UR21, 0x18 ;  /* 0x0000001508157291 */ /* 0x000fe4000f8ec0ff */
[----:B------:R-:W-:Y:S02]  /*4990*/  UISETP.NE.U32.AND UP6, UPT, UR38, URZ, UPT ;  /* 0x000000ff2600728c */ /* 0x000fe4000bfc5070 */
[----:B------:R-:W-:Y:S02]  /*49a0*/  UIADD3 UR43, UPT, UPT, UR21, 0x158, URZ ;  /* 0x00000158152b7890 */ /* 0x000fe4000fffe0ff */
[----:B------:R-:W-:Y:S02]  /*49b0*/  UIADD3 UR33, UPT, UPT, UR21, 0x140, URZ ;  /* 0x0000014015217890 */ /* 0x000fe4000fffe0ff */
[----:B------:R-:W-:-:S02]  /*49c0*/  UIADD3 UR25, UPT, UPT, UR21, 0x148, URZ ;  /* 0x0000014815197890 */ /* 0x000fc4000fffe0ff */
[----:B------:R-:W-:Y:S02]  /*49d0*/  UIADD3 UR17, UPT, UPT, UR21, 0x150, URZ ;  /* 0x0000015015117890 */ /* 0x000fe4000fffe0ff */
[----:B------:R-:W-:Y:S02]  /*49e0*/  UISETP.NE.AND.EX UP5, UPT, UR5, URZ, UPT, UP0 ;  /* 0x000000ff0500728c */ /* 0x000fe4000bfa5300 */
[----:B------:R-:W-:Y:S01]  /*49f0*/  UISETP.NE.AND UP0, UPT, UR42, 0x1, UPT ;  /* 0x000000012a00788c */ /* 0x000fe2000bf05270 */
[----:B------:R-:W-:Y:S01]  /*4a00*/  UMOV UR52, UR53 ;  /* 0x0000003500347c82 */ /* 0x000fe20008000000 */
[----:B------:R-:W-:Y:S01]  /*4a10*/  UMOV UR51, UR7 ;  /* 0x0000000700337c82 */ /* 0x000fe20008000000 */
[----:B------:R-:W-:Y:S02]  /*4a20*/  USEL UR41, URZ, 0x1, UP4 ;  /* 0x00000001ff297887 */ /* 0x000fe4000a000000 */
[----:B------:R-:W-:Y:S02]  /*4a30*/  UISETP.NE.AND UP0, UPT, UR15, 0x1, UPT ;  /* 0x000000010f00788c */ /* 0x000fe4000bf05270 */
[----:B------:R-:W-:-:S02]  /*4a40*/  UPLOP3.LUT UP4, UPT, UPT, UPT, UPT, 0x40, 0x4 ;  /* 0x000000000004789c */ /* 0x000fc40003f8e870 */
[----:B------:R-:W-:Y:S01]  /*4a50*/  UISETP.GE.AND UP2, UPT, UR42, 0x1, UPT ;  /* 0x000000012a00788c */ /* 0x000fe2000bf46270 */
[----:B------:R-:W3:Y:S01]  /*4a60*/  LDCU.64 UR22, c[0x0][0xb28] ;  /* 0x00016500ff1677ac */ /* 0x000ee20008000a00 */
[----:B------:R-:W-:Y:S02]  /*4a70*/  UISETP.NE.AND.EX UP6, UPT, UR39, URZ, UPT, UP6 ;  /* 0x000000ff2700728c */ /* 0x000fe4000bfc5360 */
[----:B------:R-:W-:Y:S02]  /*4a80*/  UPRMT UR43, UR8, 0x654, UR43 ;  /* 0x00000654082b7896 */ /* 0x000fe4000800002b */
[----:B------:R-:W-:Y:S02]  /*4a90*/  UPRMT UR50, UR8, 0x654, UR33 ;  /* 0x0000065408327896 */ /* 0x000fe40008000021 */
[----:B------:R-:W-:Y:S02]  /*4aa0*/  UPRMT UR49, UR8, 0x654, UR25 ;  /* 0x0000065408317896 */ /* 0x000fe40008000019 */
[----:B------:R-:W-:-:S02]  /*4ab0*/  UPRMT UR48, UR8, 0x654, UR17 ;  /* 0x0000065408307896 */ /* 0x000fc40008000011 */
[----:B------:R-:W-:Y:S02]  /*4ac0*/  USHF.R.U32.HI UR52, URZ, UR45, UR52 ;  /* 0x0000002dff347299 */ /* 0x000fe40008011634 */
[----:B--2---:R-:W-:Y:S02]  /*4ad0*/  USHF.R.U32.HI UR51, URZ, UR54, UR51 ;  /* 0x00000036ff337299 */ /* 0x004fe40008011633 */
[----:B------:R-:W-:Y:S02]  /*4ae0*/  UISETP.NE.AND UP0, UPT, UR46, 0x1, UPT ;  /* 0x000000012e00788c */ /* 0x000fe4000bf05270 */
[----:B-1----:R-:W-:-:S11]  /*4af0*/  UISETP.NE.AND UP3, UPT, UR4, 0x1, UPT ;  /* 0x000000010400788c */ /* 0x002fd6000bf65270 */
.L_x_102:
[C---:B------:R-:W-:Y:S02]  /*4b00*/  LEA R8, R10.reuse, UR21, 0x3 ;  /* 0x000000150a087c11 */ /* 0x040fe4000f8e18ff */
[----:B------:R-:W-:Y:S02]  /*4b10*/  SHF.L.U32 R5, R9, 0x1f, RZ ;  /* 0x0000001f09057819 */ /* 0x000fe400000006ff */
[----:B------:R-:W-:Y:S02]  /*4b20*/  LEA R6, R10, UR21, 0x4 ;  /* 0x000000150a067c11 */ /* 0x000fe4000f8e20ff */
[----:B-1----:R-:W1:Y:S02]  /*4b30*/  SYNCS.PHASECHK.TRANS64.TRYWAIT P0, [R8+URZ+0x190], R5 ;  /* 0x00019005080075a7 */ /* 0x002e6400080011ff */
[----:B-1----:R-:W-:Y:S05]  /*4b40*/  @!P0 BRA `(.L_x_92) ;  /* 0x0000006000bc8947 */ /* 0x002fea0003800000 */
.L_x_208:
[----:B-1----:R-:W1:Y:S01]  /*4b50*/  LDS.128 R4, [R6+0x220] ;  /* 0x0002200006047984 */ /* 0x002e620000000c00 */
[----:B------:R-:W-:Y:S01]  /*4b60*/  UISETP.GE.AND UP0, UPT, UR42, 0x1, UPT ;  /* 0x000000012a00788c */ /* 0x000fe2000bf06270 */
[----:B------:R-:W-:Y:S01]  /*4b70*/  @!PT LDS RZ, [RZ] ;  /* 0x00000000fffff984 */ /* 0x000fe20000000800 */
[----:B------:R-:W-:Y:S01]  /*4b80*/  @!PT LDS RZ, [RZ] ;  /* 0x00000000fffff984 */ /* 0x000fe20000000800 */
[----:B------:R-:W-:Y:S01]  /*4b90*/  @!PT LDS RZ, [RZ] ;  /* 0x00000000fffff984 */ /* 0x000fe20000000800 */
[----:B------:R-:W-:Y:S01]  /*4ba0*/  @!PT LDS RZ, [RZ] ;  /* 0x00000000fffff984 */ /* 0x000fe20000000800 */
[----:B------:R2:W-:Y:S06]  /*4bb0*/  MEMBAR.ALL.CTA ;  /* 0x0000000000007992 */ /* 0x0005ec0000008000 */
[----:B--2---:R-:W2:Y:S01]  /*4bc0*/  FENCE.VIEW.ASYNC.S ;  /* 0x00000000000073c6 */ /* 0x004ea20000000000 */
[----:B-1----:R-:W-:Y:S11]  /*4bd0*/  LOP3.LUT P0, RZ, R6, 0x1, RZ, 0xc0, !PT ;  /* 0x0000000106ff7812 */ /* 0x002ff6000780c0ff */
[----:B------:R-:W-:Y:S02]  /*4be0*/  @!UPT UIADD3 URZ, UPT, UPT, URZ, URZ, URZ ;  /* 0x000000fffffff290 */ /* 0x000fe4000fffe0ff */
[----:B--2---:R-:W-:Y:S01]  /*4bf0*/  VOTEU.ANY UP2, P0 ;  /* 0x0000000000ff7886 */ /* 0x004fe20000040100 */
[----:B------:R-:W-:Y:S11]  /*4c00*/  PLOP3.LUT P0, PT, PT, PT, UP2, 0x80, 0x8 ;  /* 0x000000000008781c */ /* 0x000ff60003f0f028 */
[----:B------:R-:W-:Y:S02]  /*4c10*/  @!UPT UIADD3 URZ, UPT, UPT, URZ, URZ, URZ ;  /* 0x000000fffffff290 */ /* 0x000fe4000fffe0ff */
[----:B------:R-:W-:Y:S02]  /*4c20*/  @P0 SHF.R.U32.HI R0, RZ, 0x10, R5 ;  /* 0x00000010ff000819 */ /* 0x000fe40000011605 */
[----:B------:R-:W-:Y:S02]  /*4c30*/  @P0 MOV R2, R4 ;  /* 0x0000000400020202 */ /* 0x000fe40000000f00 */
[----:B------:R-:W-:Y:S01]  /*4c40*/  @P0 R2UR UR4, R0 ;  /* 0x00000000000402ca */ /* 0x000fe200000e0000 */
[----:B------:R-:W-:Y:S01]  /*4c50*/  VIADD R0, R8, 0x1a0 ;  /* 0x000001a008007836 */ /* 0x000fe20000000000 */
[----:B------:R-:W-:Y:S02]  /*4c60*/  @P0 LOP3.LUT R4, R5, 0xffff, RZ, 0xc0, !PT ;  /* 0x0000ffff05040812 */ /* 0x000fe400078ec0ff */
[----:B------:R-:W-:Y:S02]  /*4c70*/  @P0 R2UR UR6, R2 ;  /* 0x00000000020602ca */ /* 0x000fe400000e0000 */
[----:B------:R-:W-:Y:S02]  /*4c80*/  PRMT R0, RZ, 0x654, R0 ;  /* 0x00000654ff007816 */ /* 0x000fe40000000000 */
[----:B------:R-:W-:Y:S02]  /*4c90*/  @P0 R2UR UR5, R4 ;  /* 0x00000000040502ca */ /* 0x000fe400000e0000 */
[----:B------:R1:W-:Y:S03]  /*4ca0*/  SYNCS.ARRIVE.TRANS64.RED.A1T0 RZ, [R0+URZ], RZ ;  /* 0x000000ff00ff79a7 */ /* 0x0003e600081004ff */
[----:B------:R-:W-:Y:S04]  /*4cb0*/  @UP2 UMOV UR29, UR4 ;  /* 0x00000004001d2c82 */ /* 0x000fe80008000000 */
[----:B------:R-:W-:Y:S04]  /*4cc0*/  @UP2 UMOV UR14, UR6 ;  /* 0x00000006000e2c82 */ /* 0x000fe80008000000 */
[----:B------:R-:W-:Y:S01]  /*4cd0*/  @UP2 UMOV UR13, UR5 ;  /* 0x00000005000d2c82 */ /* 0x000fe20008000000 */
[----:B------:R-:W-:Y:S05]  /*4ce0*/  BRA.U !UP0, `(.L_x_93) ;  /* 0x0000000108c07547 */ /* 0x000fea000b800000 */
[----:B------:R-:W-:Y:S02]  /*4cf0*/  UIMAD.WIDE.U32 UR18, UR13, UR47, URZ ;  /* 0x0000002f0d1272a5 */ /* 0x000fe4000f8e00ff */
[----:B------:R-:W-:Y:S02]  /*4d00*/  UP2UR UR16, UPR, URZ, 0x4 ;  /* 0x00000004ff107883 */ /* 0x000fe40008000000 */
[----:B------:R-:W-:Y:S02]  /*4d10*/  UISETP.NE.AND UP2, UPT, UR46, 0x1, UPT ;  /* 0x000000012e00788c */ /* 0x000fe4000bf45270 */
[----:B------:R-:W-:Y:S02]  /*4d20*/  UIMAD.WIDE.U32 UR26, UR14, UR44, URZ ;  /* 0x0000002c0e1a72a5 */ /* 0x000fe4000f8e00ff */
[----:B------:R-:W-:Y:S02]  /*4d30*/  USEL UR4, UR37, UR51, !UP2 ;  /* 0x0000003325047287 */ /* 0x000fe4000d000000 */
[----:B------:R-:W-:Y:S02]  /*4d40*/  UISETP.NE.AND UP0, UPT, UR15, 0x1, UPT ;  /* 0x000000010f00788c */ /* 0x000fe4000bf05270 */
[----:B------:R-:W-:Y:S02]  /*4d50*/  UP2UR UR20, UPR, URZ, 0x2 ;  /* 0x00000002ff147883 */ /* 0x000fe40008000000 */
[----:B------:R-:W-:Y:S02]  /*4d60*/  UISETP.NE.AND UP1, UPT, UR42, 0x1, UPT ;  /* 0x000000012a00788c */ /* 0x000fe4000bf25270 */
[----:B---3--:R-:W-:Y:S02]  /*4d70*/  UIMAD.WIDE.U32 UR8, UR4, UR22, URZ ;  /* 0x00000016040872a5 */ /* 0x008fe4000f8e00ff */
[----:B------:R-:W-:Y:S01]  /*4d80*/  USEL UR7, UR40, UR52, !UP0 ;  /* 0x0000003428077287 */ /* 0x000fe2000c000000 */
[----:B------:R-:W-:Y:S02]  /*4d90*/  UMOV UR5, UR19 ;  /* 0x0000001300057c82 */ /* 0x000fe40008000000 */
[----:B------:R-:W-:Y:S02]  /*4da0*/  USHF.R.U32.HI UR6, URZ, UR54, UR5 ;  /* 0x00000036ff067299 */ /* 0x000fe40008011605 */
[----:B------:R-:W-:Y:S02]  /*4db0*/  UIMAD.WIDE.U32 UR10, UR7, UR22, URZ ;  /* 0x00000016070a72a5 */ /* 0x000fe4000f8e00ff */
[----:B------:R-:W-:Y:S02]  /*4dc0*/  USEL UR6, UR13, UR6, !UP2 ;  /* 0x000000060d067287 */ /* 0x000fe4000d000000 */
[----:B------:R-:W-:Y:S01]  /*4dd0*/  UISETP.NE.AND UP2, UPT, UR16, URZ, UPT ;  /* 0x000000ff1000728c */ /* 0x000fe2000bf45270 */
[----:B------:R-:W-:Y:S02]  /*4de0*/  UMOV UR5, UR27 ;  /* 0x0000001b00057c82 */ /* 0x000fe40008000000 */
[----:B------:R-:W-:Y:S03]  /*4df0*/  USHF.R.U32.HI UR12, URZ, UR45, UR5 ;  /* 0x0000002dff0c7299 */ /* 0x000fe60008011605 */
[----:B------:R-:W-:Y:S02]  /*4e00*/  UMOV UR5, UR9 ;  /* 0x0000000900057c82 */ /* 0x000fe40008000000 */
[----:B------:R-:W-:Y:S03]  /*4e10*/  @UP1 USHF.R.U32.HI UR4, URZ, UR23, UR5 ;  /* 0x00000017ff041299 */ /* 0x000fe60008011605 */
[----:B------:R-:W-:Y:S01]  /*4e20*/  UMOV UR5, UR11 ;  /* 0x0000000b00057c82 */ /* 0x000fe20008000000 */
[----:B------:R-:W-:Y:S02]  /*4e30*/  UIMAD UR4, UR42, UR4, URZ ;  /* 0x000000042a0472a4 */ /* 0x000fe4000f8e02ff */
[----:B------:R-:W-:Y:S02]  /*4e40*/  @UP1 USHF.R.U32.HI UR7, URZ, UR23, UR5 ;  /* 0x00000017ff071299 */ /* 0x000fe40008011605 */
[----:B------:R-:W-:Y:S02]  /*4e50*/  USEL UR5, UR14, UR12, !UP0 ;  /* 0x0000000c0e057287 */ /* 0x000fe4000c000000 */
[----:B------:R-:W-:Y:S02]  /*4e60*/  UIMAD.WIDE.U32 UR10, UR6, UR22, URZ ;  /* 0x00000016060a72a5 */ /* 0x000fe4000f8e00ff */
[----:B------:R-:W-:Y:S02]  /*4e70*/  UIMAD UR8, UR42, UR7, URZ ;  /* 0x000000072a0872a4 */ /* 0x000fe4000f8e02ff */
[----:B------:R-:W-:Y:S03]  /*4e80*/  UISETP.GE.AND UP0, UPT, UR6, UR4, UPT ;  /* 0x000000040600728c */ /* 0x000fe6000bf06270 */
[----:B------:R-:W-:Y:S01]  /*4e90*/  UMOV UR4, UR11 ;  /* 0x0000000b00047c82 */ /* 0x000fe20008000000 */
[----:B------:R-:W-:Y:S02]  /*4ea0*/  UISETP.GE.OR UP0, UPT, UR5, UR8, UP0 ;  /* 0x000000080500728c */ /* 0x000fe40008706670 */
[----:B------:R-:W-:Y:S02]  /*4eb0*/  USHF.R.U32.HI UR4, URZ, UR23, UR4 ;  /* 0x00000017ff047299 */ /* 0x000fe40008011604 */
[----:B------:R-:W-:Y:S02]  /*4ec0*/  UIMAD.WIDE.U32 UR8, UR5, UR22, URZ ;  /* 0x00000016050872a5 */ /* 0x000fe4000f8e00ff */
[----:B------:R-:W-:Y:S04]  /*4ed0*/  USEL UR10, UR6, UR4, !UP1 ;  /* 0x00000004060a7287 */ /* 0x000fe8000c800000 */
[----:B------:R-:W-:Y:S01]  /*4ee0*/  UIADD3 UR11, UPT, UPT, -UR10, URZ, URZ ;  /* 0x000000ff0a0b7290 */ /* 0x000fe2000fffe1ff */
[----:B------:R-:W-:Y:S02]  /*4ef0*/  @!UP0 UMOV UR4, UR9 ;  /* 0x0000000900048c82 */ /* 0x000fe40008000000 */
[----:B------:R-:W-:Y:S02]  /*4f00*/  @!UP0 USHF.R.U32.HI UR4, URZ, UR23, UR4 ;  /* 0x00000017ff048299 */ /* 0x000fe40008011604 */
[----:B------:R-:W-:Y:S02]  /*4f10*/  UIMAD UR8, UR42, UR11, UR6 ;  /* 0x0000000b2a0872a4 */ /* 0x000fe4000f8e0206 */
[----:B------:R-:W-:Y:S02]  /*4f20*/  @!UP0 USEL UR4, UR5, UR4, !UP1 ;  /* 0x0000000405048287 */ /* 0x000fe4000c800000 */
[----:B------:R-:W-:Y:S02]  /*4f30*/  UISETP.NE.AND UP1, UPT, UR20, URZ, UPT ;  /* 0x000000ff1400728c */ /* 0x000fe4000bf25270 */
[----:B------:R-:W-:Y:S02]  /*4f40*/  @!UP0 UIMAD UR8, UR7, UR8, UR4 ;  /* 0x00000008070882a4 */ /* 0x000fe4000f8e0204 */
[----:B------:R-:W-:Y:S02]  /*4f50*/  @!UP0 UIADD3 UR9, UPT, UPT, UR10, -UR4, URZ ;  /* 0x800000040a098290 */ /* 0x000fe4000fffe0ff */
[----:B------:R-:W-:Y:S02]  /*4f60*/  UIADD3 UR4, UPT, UPT, -UR5, URZ, URZ ;  /* 0x000000ff05047290 */ /* 0x000fe4000fffe1ff */
[----:B------:R-:W-:Y:S02]  /*4f70*/  UIADD3 UR7, UPT, UPT, -UR6, URZ, URZ ;  /* 0x000000ff06077290 */ /* 0x000fe4000fffe1ff */
[----:B------:R-:W-:Y:S02]  /*4f80*/  @!UP0 UIMAD UR6, UR9, UR42, UR5 ;  /* 0x0000002a090682a4 */ /* 0x000fe4000f8e0205 */
[----:B------:R-:W-:Y:S02]  /*4f90*/  UIMAD UR14, UR15, UR4, UR14 ;  /* 0x000000040f0e72a4 */ /* 0x000fe4000f8e020e */
[----:B------:R-:W-:Y:S01]  /*4fa0*/  UIMAD UR13, UR46, UR7, UR13 ;  /* 0x000000072e0d72a4 */ /* 0x000fe2000f8e020d */
[----:B------:R-:W-:Y:S02]  /*4fb0*/  @!UP0 UMOV UR5, UR8 ;  /* 0x0000000800058c82 */ /* 0x000fe40008000000 */
[----:B------:R-:W-:Y:S02]  /*4fc0*/  UIMAD UR14, UR5, UR15, UR14 ;  /* 0x0000000f050e72a4 */ /* 0x000fe4000f8e020e */
[----:B------:R-:W-:Y:S11]  /*4fd0*/  UIMAD UR13, UR6, UR46, UR13 ;  /* 0x0000002e060d72a4 */ /* 0x000ff6000f8e020d */
[----:B------:R-:W-:Y:S01]  /*4fe0*/  @!UPT UIADD3 URZ, UPT, UPT, URZ, URZ, URZ ;  /* 0x000000fffffff290 */ /* 0x000fe2000fffe0ff */
.L_x_93:
[----:B------:R-:W2:Y:S01]  /*4ff0*/  @!UP3 LDCU.128 UR8, c[0x0][0xb10] ;  /* 0x00016200ff08b7ac */ /* 0x000ea20008000c00 */
[----:B------:R-:W-:Y:S02]  /*5000*/  ISETP.NE.U32.AND P0, PT, RZ, UR38, PT ;  /* 0x00000026ff007c0c */ /* 0x000fe4000bf05070 */
[----:B------:R-:W-:Y:S02]  /*5010*/  SHF.L.U32 R4, R11, 0x1f, RZ ;  /* 0x0000001f0b047819 */ /* 0x000fe400000006ff */
[----:B------:R-:W-:Y:S01]  /*5020*/  ISETP.NE.AND.EX P0, PT, RZ, UR39, PT, P0 ;  /* 0x00000027ff007c0c */ /* 0x000fe2000bf05300 */
[----:B------:R-:W4:Y:S01]  /*5030*/  @!UP3 LDCU UR5, c[0x0][0xb0c] ;  /* 0x00016180ff05b7ac */ /* 0x000f220008000800 */
[----:B------:R-:W-:Y:S02]  /*5040*/  USHF.L.U32 UR35, UR30, 0x6, URZ ;  /* 0x000000061e237899 */ /* 0x000fe400080006ff */
[----:B------:R-:W-:Y:S02]  /*5050*/  USHF.L.U32 UR34, UR31, 0x8, URZ ;  /* 0x000000081f227899 */ /* 0x000fe400080006ff */
[----:B--2---:R-:W-:Y:S07]  /*5060*/  UIMAD.WIDE.U32 UR6, UR14, UR8, URZ ;  /* 0x000000080e0672a5 */ /* 0x004fee000f8e00ff */
[----:B------:R-:W-:Y:S01]  /*5070*/  @!UP3 UMOV UR4, UR7 ;  /* 0x000000070004bc82 */ /* 0x000fe20008000000 */
[----:B----4-:R-:W-:Y:S02]  /*5080*/  @!UP3 UISETP.NE.AND UP0, UPT, UR5, 0x1, UPT ;  /* 0x000000010500b88c */ /* 0x010fe4000bf05270 */
[----:B------:R-:W-:Y:S02]  /*5090*/  @!UP3 USHF.R.U32.HI UR4, URZ, UR9, UR4 ;  /* 0x00000009ff04b299 */ /* 0x000fe40008011604 */
[----:B------:R-:W-:Y:S02]  /*50a0*/  UIMAD.WIDE.U32 UR6, UR13, UR11, URZ ;  /* 0x0000000b0d0672a5 */ /* 0x000fe4000f8e00ff */
[----:B------:R-:W-:Y:S02]  /*50b0*/  @!UP3 USEL UR8, UR14, UR4, !UP0 ;  /* 0x000000040e08b287 */ /* 0x000fe4000c000000 */
[----:B------:R-:W-:Y:S03]  /*50c0*/  @!UP3 UISETP.NE.AND UP0, UPT, UR10, 0x1, UPT ;  /* 0x000000010a00b88c */ /* 0x000fe6000bf05270 */
[----:B------:R-:W-:Y:S02]  /*50d0*/  @!UP3 UMOV UR6, UR7 ;  /* 0x000000070006bc82 */ /* 0x000fe40008000000 */
[----:B------:R-:W2:Y:S02]  /*50e0*/  @!UP3 LDCU UR4, c[0x0][0xb20] ;  /* 0x00016400ff04b7ac */ /* 0x000ea40008000800 */
[----:B--2---:R-:W-:Y:S04]  /*50f0*/  @!UP3 USHF.R.U32.HI UR6, URZ, UR4, UR6 ;  /* 0x00000004ff06b299 */ /* 0x004fe80008011606 */
[----:B------:R-:W-:Y:S04]  /*5100*/  @!UP3 USEL UR6, UR13, UR6, !UP0 ;  /* 0x000000060d06b287 */ /* 0x000fe8000c000000 */
[----:B------:R-:W-:Y:S02]  /*5110*/  @!UP3 UIADD3 UR4, UPT, UPT, -UR8, UR6, URZ ;  /* 0x000000060804b290 */ /* 0x000fe4000fffe1ff */
[----:B------:R-:W-:Y:S02]  /*5120*/  @!UP3 UIADD3 UR6, UPT, UPT, UR8, -UR6, URZ ;  /* 0x800000060806b290 */ /* 0x000fe4000fffe0ff */
[----:B------:R-:W-:Y:S02]  /*5130*/  @!UP3 UIMAD UR14, UR4, UR5, UR14 ;  /* 0x00000005040eb2a4 */ /* 0x000fe4000f8e020e */
[----:B------:R-:W-:Y:S01]  /*5140*/  @!UP3 UIMAD UR13, UR6, UR10, UR13 ;  /* 0x0000000a060db2a4 */ /* 0x000fe2000f8e020d */
[----:B------:R-:W-:Y:S11]  /*5150*/  BRA.U UP4, `(.L_x_94) ;  /* 0x0000000104107547 */ /* 0x000ff6000b800000 */
[----:B-1----:R-:W-:Y:S04]  /*5160*/  MOV R0, UR41 ;  /* 0x0000002900007c02 */ /* 0x002fe80008000f00 */
[----:B------:R-:W-:Y:S04]  /*5170*/  SHF.L.U32 R5, R0, 0x1f, RZ ;  /* 0x0000001f00057819 */ /* 0x000fe800000006ff */
[----:B------:R-:W1:Y:S02]  /*5180*/  SYNCS.PHASECHK.TRANS64.TRYWAIT P1, [UR21+0x188], R5 ;  /* 0x00018805ff0075a7 */ /* 0x000e640008021115 */
[----:B-1----:R-:W-:Y:S05]  /*5190*/  @!P1 BRA `(.L_x_95) ;  /* 0x0000005c003c9947 */ /* 0x002fea0003800000 */
.L_x_94:
[----:B------:R-:W-:Y:S05]  /*51a0*/  BRA.U !UP6, `(.L_x_96) ;  /* 0x000000010e387547 */ /* 0x000fea000b800000 */
[----:B------:R-:W-:Y:S01]  /*51b0*/  UPLOP3.LUT UP1, UPT, UPT, UPT, UP5, 0x80, 0x8 ;  /* 0x000000000008789c */ /* 0x000fe20003f2f050 */
[----:B-1----:R-:W-:Y:S01]  /*51c0*/  HFMA2 R0, -RZ, RZ, 0, 5.9604644775390625e-08 ;  /* 0x00000001ff007431 */ /* 0x002fe200000001ff */
[----:B------:R-:W1:Y:S01]  /*51d0*/  LDCU.64 UR8, c[0x0][0x358] ;  /* 0x00006b00ff0877ac */ /* 0x000e620008000a00 */
[----:B------:R-:W-:Y:S03]  /*51e0*/  IMAD.MOV.U32 R85, RZ, RZ, 0x1 ;  /* 0x00000001ff557424 */ /* 0x000fe600078e00ff */
[----:B------:R-:W-:Y:S05]  /*51f0*/  PLOP3.LUT P1, PT, PT, PT, UP1, 0x80, 0x8 ;  /* 0x000000000008781c */ /* 0x000fea0003f2f018 */
[----:B------:R-:W2:Y:S01]  /*5200*/  @UP1 LDCU.64 UR4, c[0x0][0x888] ;  /* 0x00011100ff0417ac */ /* 0x000ea20008000a00 */
[----:B------:R-:W-:Y:S07]  /*5210*/  @UP1 UIMAD UR6, UR36, UR38, URZ ;  /* 0x00000026240612a4 */ /* 0x000fee000f8e02ff */
[----:B------:R-:W-:Y:S01]  /*5220*/  @!P1 PRMT R85, R0, 0x7610, R85 ;  /* 0x0000761000559816 */ /* 0x000fe20000000055 */
[----:B--2---:R-:W-:Y:S06]  /*5230*/  @UP1 UIMAD.WIDE UR4, UR6, 0x4, UR4 ;  /* 0x00000004060418a5 */ /* 0x004fec000f8e0204 */
[----:B------:R-:W-:Y:S01]  /*5240*/  IMAD.U32 R6, RZ, RZ, UR4 ;  /* 0x00000004ff067e24 */ /* 0x000fe2000f8e00ff */
[----:B------:R-:W-:Y:S04]  /*5250*/  MOV R7, UR5 ;  /* 0x0000000500077c02 */ /* 0x000fe80008000f00 */
[----:B------:R-:W2:Y:S01]  /*5260*/  @!UP1 LDCU UR4, c[0x0][0x880] ;  /* 0x00011000ff0497ac */ /* 0x000ea20008000800 */
[----:B-1---5:R4:W5:Y:S02]  /*5270*/  @P1 LDG.E R41, desc[UR8][R6.64] ;  /* 0x0000000806291981 */ /* 0x022964000c1e1900 */
[----:B--2-4-:R-:W-:Y:S07]  /*5280*/  @!P1 IMAD.U32 R41, RZ, RZ, UR4 ;  /* 0x00000004ff299e24 */ /* 0x014fee000f8e00ff */
.L_x_96:
[----:B-----5:R-:W-:Y:S01]  /*5290*/  @!P0 FSETP.EQ.AND P2, PT, R41, RZ, PT ;  /* 0x000000ff2900820b */ /* 0x020fe20003f42000 */
[----:B------:R-:W-:Y:S01]  /*52a0*/  @!UPT UIADD3 URZ, UPT, UPT, URZ, URZ, URZ ;  /* 0x000000fffffff290 */ /* 0x000fe2000fffe0ff */
[----:B------:R-:W-:Y:S11]  /*52b0*/  @!P0 BRA `(.L_x_97) ;  /* 0x0000000000148947 */ /* 0x000ff60003800000 */
[----:B------:R-:W-:Y:S02]  /*52c0*/  LOP3.LUT P0, RZ, R85, 0xff, RZ, 0xc0, !PT ;  /* 0x000000ff55ff7812 */ /* 0x000fe4000780c0ff */
[----:B------:R-:W-:Y:S04]  /*52d0*/  PLOP3.LUT P2, PT, PT, PT, UP1, 0x80, 0x8 ;  /* 0x000000000008781c */ /* 0x000fe80003f4f018 */
[----:B------:R-:W-:Y:S07]  /*52e0*/  PLOP3.LUT P2, PT, P2, PT, PT, 0x8, 0x80 ;  /* 0x000000000080781c */ /* 0x000fee000174e170 */
[----:B------:R-:W-:Y:S11]  /*52f0*/  @P0 FSETP.EQ.AND P2, PT, R41, RZ, PT ;  /* 0x000000ff2900020b */ /* 0x000ff60003f42000 */
[----:B------:R-:W-:Y:S02]  /*5300*/  @!UPT UIADD3 URZ, UPT, UPT, URZ, URZ, URZ ;  /* 0x000000fffffff290 */ /* 0x000fe4000fffe0ff */
.L_x_97:
[----:B------:R-:W2:Y:S01]  /*5310*/  SYNCS.PHASECHK.TRANS64.TRYWAIT P0, [UR21+0x160], R4 ;  /* 0x00016004ff0075a7 */ /* 0x000ea20008001115 */
[----:B------:R-:W-:Y:S04]  /*5320*/  ELECT P1, URZ, PT ;  /* 0x0000000000ff782f */ /* 0x000fe80003820000 */
[----:B------:R-:W-:Y:S01]  /*5330*/  PLOP3.LUT P1, PT, P2, P1, PT, 0xf2, 0x2f ;  /* 0x00000000002f781c */ /* 0x000fe20001723e72 */
[----:B------:R-:W-:Y:S01]  /*5340*/  @!UPT UIADD3 URZ, UPT, UPT, URZ, URZ, URZ ;  /* 0x000000fffffff290 */ /* 0x000fe2000fffe0ff */
[----:B--2---:R-:W-:Y:S11]  /*5350*/  @!P0 BRA `(.L_x_98) ;  /* 0x0000005800e48947 */ /* 0x004ff60003800000 */
.L_x_211:
[----:B------:R-:W-:Y:S01]  /*5360*/  @!P1 IADD3 R2, P0, PT, R12, 0x580, RZ ;  /* 0x000005800c029810 */ /* 0x000fe20007f1e0ff */
[----:B------:R-:W-:Y:S01]  /*5370*/  VOTEU.ALL UP0, P1 ;  /* 0x0000000000ff7886 */ /* 0x000fe20000800000 */
[----:B------:R-:W-:Y:S01]  /*5380*/  UMOV UR6, 0x0 ;  /* 0x0000000000067882 */ /* 0x000fe20000000000 */
[----:B------:R-:W-:Y:S01]  /*5390*/  UMOV UR7, 0x10000000 ;  /* 0x1000000000077882 */ /* 0x000fe20000000000 */
[----:B------:R-:W-:Y:S01]  /*53a0*/  @!P1 R2UR UR5, R2 ;  /* 0x00000000020592ca */ /* 0x000fe200000e0000 */
[----:B-1----:R-:W-:Y:S01]  /*53b0*/  @!P1 IMAD.X R0, RZ, RZ, R13, P0 ;  /* 0x000000ffff009224 */ /* 0x002fe200000e060d */
[----:B------:R-:W-:Y:S01]  /*53c0*/  @!UP0 UIADD3 UR32, UPT, UPT, UR21, 0x400, URZ ;  /* 0x0000040015208890 */ /* 0x000fe2000fffe0ff */
[----:B------:R-:W-:Y:S03]  /*53d0*/  VOTEU.ALL UP0, P1 ;  /* 0x0000000000ff7886 */ /* 0x000fe60000800000 */
[----:B------:R-:W-:Y:S01]  /*53e0*/  @!P1 R2UR UR4, R0 ;  /* 0x00000000000492ca */ /* 0x000fe200000e0000 */
[----:B------:R-:W-:Y:S06]  /*53f0*/  @!P1 IMAD.MOV.U32 R0, RZ, RZ, 0x1000 ;  /* 0x00001000ff009424 */ /* 0x000fec00078e00ff */
[----:B------:R-:W-:Y:S06]  /*5400*/  IMAD.U32 R6, RZ, RZ, UR5 ;  /* 0x00000005ff067e24 */ /* 0x000fec000f8e00ff */
[----:B------:R-:W-:Y:S01]  /*5410*/  IMAD.U32 R7, RZ, RZ, UR4 ;  /* 0x00000004ff077e24 */ /* 0x000fe2000f8e00ff */
[----:B------:R-:W-:Y:S04]  /*5420*/  @!P1 R2UR UR4, R6 ;  /* 0x00000000060492ca */ /* 0x000fe800000e0000 */
[----:B------:R-:W-:Y:S11]  /*5430*/  @!P1 R2UR UR5, R7 ;  /* 0x00000000070592ca */ /* 0x000ff600000e0000 */
[----:B------:R-:W-:Y:S02]  /*5440*/  @!UPT UIADD3 URZ, UPT, UPT, URZ, URZ, URZ ;  /* 0x000000fffffff290 */ /* 0x000fe4000fffe0ff */
[----:B------:R1:W-:Y:S01]  /*5450*/  @!UP0 UTMALDG.3D [UR32], [UR4], desc[UR6] ;  /* 0x00000620040085b4 */ /* 0x0003e20008011000 */
[----:B------:R1:W-:Y:S01]  /*5460*/  @!P1 SYNCS.ARRIVE.TRANS64.RED.A0TR RZ, [UR21+0x140], R0 ;  /* 0x00014000ffff99a7 */ /* 0x0003e20008300415 */
[----:B------:R-:W-:Y:S01]  /*5470*/  SYNCS.ARRIVE.TRANS64.RED.A1T0 RZ, [UR50], RZ ;  /* 0x000000ffffff79a7 */ /* 0x000fe20008100432 */
[----:B------:R-:W2:Y:S02]  /*5480*/  SYNCS.PHASECHK.TRANS64.TRYWAIT P0, [UR21+0x168], R4 ;  /* 0x00016804ff0075a7 */ /* 0x000ea40008001115 */
[----:B-12---:R-:W-:Y:S05]  /*5490*/  @!P0 BRA `(.L_x_99) ;  /* 0x0000005800ac8947 */ /* 0x006fea0003800000 */
.L_x_213:
[----:B------:R-:W-:Y:S01]  /*54a0*/  @!P1 IADD3 R2, P0, PT, R12, 0x580, RZ ;  /* 0x000005800c029810 */ /* 0x000fe20007f1e0ff */
[----:B------:R-:W-:Y:S01]  /*54b0*/  VOTEU.ALL UP0, P1 ;  /* 0x0000000000ff7886 */ /* 0x000fe20000800000 */
[----:B------:R-:W-:Y:S01]  /*54c0*/  UMOV UR6, 0x0 ;  /* 0x0000000000067882 */ /* 0x000fe20000000000 */
[----:B------:R-:W-:Y:S01]  /*54d0*/  UMOV UR7, 0x10000000 ;  /* 0x1000000000077882 */ /* 0x000fe20000000000 */
[----:B------:R-:W-:Y:S01]  /*54e0*/  @!P1 R2UR UR5, R2 ;  /* 0x00000000020592ca */ /* 0x000fe200000e0000 */
[----:B------:R-:W-:Y:S01]  /*54f0*/  @!P1 IMAD.X R0, RZ, RZ, R13, P0 ;  /* 0x000000ffff009224 */ /* 0x000fe200000e060d */
[----:B------:R-:W-:Y:S02]  /*5500*/  @!UP0 UIADD3 UR26, UPT, UPT, UR34, 0x40, URZ ;  /* 0x00000040221a8890 */ /* 0x000fe4000fffe0ff */
[----:B------:R-:W-:Y:S02]  /*5510*/  @!UP0 UIADD3 UR24, UPT, UPT, UR21, 0x1400, URZ ;  /* 0x0000140015188890 */ /* 0x000fe4000fffe0ff */
[----:B------:R-:W-:Y:S01]  /*5520*/  @!P1 R2UR UR4, R0 ;  /* 0x00000000000492ca */ /* 0x000fe200000e0000 */
[----:B------:R-:W-:Y:S01]  /*5530*/  VOTEU.ALL UP0, P1 ;  /* 0x0000000000ff7886 */ /* 0x000fe20000800000 */
[----:B------:R-:W-:Y:S01]  /*5540*/  @!P1 IMAD.MOV.U32 R0, RZ, RZ, 0x1000 ;  /* 0x00001000ff009424 */ /* 0x000fe200078e00ff */
[----:B------:R-:W-:Y:S01]  /*5550*/  UMOV UR27, UR35 ;  /* 0x00000023001b7c82 */ /* 0x000fe20008000000 */
[----:B------:R-:W-:Y:S03]  /*5560*/  UMOV UR28, UR36 ;  /* 0x00000024001c7c82 */ /* 0x000fe60008000000 */
        /* <DEDUP_REMOVED lines=8> */
[----:B------:R-:W4:Y:S02]  /*55f0*/  SYNCS.PHASECHK.TRANS64.TRYWAIT P0, [UR21+0x170], R4 ;  /* 0x00017004ff0075a7 */ /* 0x000f240008001115 */
[----:B--2-4-:R-:W-:Y:S05]  /*5600*/  @!P0 BRA `(.L_x_100) ;  /* 0x0000005800688947 */ /* 0x014fea0003800000 */
.L_x_215:
[----:B------:R-:W-:Y:S01]  /*5610*/  @!P1 IADD3 R2, P0, PT, R12, 0x580, RZ ;  /* 0x000005800c029810 */ /* 0x000fe20007f1e0ff */
[----:B------:R-:W-:Y:S01]  /*5620*/  VOTEU.ALL UP0, P1 ;  /* 0x0000000000ff7886 */ /* 0x000fe20000800000 */
[----:B------:R-:W-:Y:S01]  /*5630*/  UMOV UR6, 0x0 ;  /* 0x0000000000067882 */ /* 0x000fe20000000000 */
[----:B------:R-:W-:Y:S01]  /*5640*/  UMOV UR7, 0x10000000 ;  /* 0x1000000000077882 */ /* 0x000fe20000000000 */
[----:B------:R-:W-:Y:S01]  /*5650*/  @!P1 R2UR UR5, R2 ;  /* 0x00000000020592ca */ /* 0x000fe200000e0000 */
[----:B------:R-:W-:Y:S01]  /*5660*/  @!P1 IMAD.X R0, RZ, RZ, R13, P0 ;  /* 0x000000ffff009224 */ /* 0x000fe200000e060d */
[----:B------:R-:W-:Y:S01]  /*5670*/  @!UP0 UIADD3 UR18, UPT, UPT, UR34, 0x80, URZ ;  /* 0x0000008022128890 */ /* 0x000fe2000fffe0ff */
[----:B------:R-:W-:Y:S01]  /*5680*/  VIADD R10, R10, 0x1 ;  /* 0x000000010a0a7836 */ /* 0x000fe20000000000 */
        /* <DEDUP_REMOVED lines=16> */
.L_x_217:
[----:B------:R-:W-:Y:S01]  /*5790*/  @!P1 IADD3 R2, P0, PT, R12, 0x580, RZ ;  /* 0x000005800c029810 */ /* 0x000fe20007f1e0ff */
[----:B------:R-:W-:Y:S01]  /*57a0*/  VOTEU.ALL UP0, P1 ;  /* 0x0000000000ff7886 */ /* 0x000fe20000800000 */
[----:B------:R-:W-:Y:S01]  /*57b0*/  UMOV UR6, 0x0 ;  /* 0x0000000000067882 */ /* 0x000fe20000000000 */
[----:B------:R-:W-:Y:S01]  /*57c0*/  UMOV UR7, 0x10000000 ;  /* 0x1000000000077882 */ /* 0x000fe20000000000 */
[----:B------:R-:W-:Y:S01]  /*57d0*/  @!P1 R2UR UR5, R2 ;  /* 0x00000000020592ca */ /* 0x000fe200000e0000 */
[----:B------:R-:W-:Y:S01]  /*57e0*/  @!P1 IMAD.X R0, RZ, RZ, R13, P0 ;  /* 0x000000ffff009224 */ /* 0x000fe200000e060d */
[----:B------:R-:W-:Y:S01]  /*57f0*/  @!UP0 UIADD3 UR10, UPT, UPT, UR34, 0xc0, URZ ;  /* 0x000000c0220a8890 */ /* 0x000fe2000fffe0ff */
[----:B------:R-:W-:Y:S01]  /*5800*/  R2UR UR16, R87 ;  /* 0x00000000571072ca */ /* 0x000fe200000e0000 */
[----:B------:R-:W-:Y:S01]  /*5810*/  @!UP0 UIADD3 UR8, UPT, UPT, UR21, 0x3400, URZ ;  /* 0x0000340015088890 */ /* 0x000fe2000fffe0ff */
[----:B------:R-:W-:Y:S01]  /*5820*/  ISETP.NE.AND P0, PT, R10, 0x2, PT ;  /* 0x000000020a00780c */ /* 0x000fe20003f05270 */
[----:B------:R-:W-:Y:S01]  /*5830*/  @!UP0 UIADD3 UR9, UPT, UPT, UR21, 0x158, URZ ;  /* 0x0000015815098890 */ /* 0x000fe2000fffe0ff */
[----:B------:R-:W-:Y:S01]  /*5840*/  @!P1 R2UR UR4, R0 ;  /* 0x00000000000492ca */ /* 0x000fe200000e0000 */
[----:B------:R-:W-:Y:S01]  /*5850*/  VOTEU.ALL UP0, P1 ;  /* 0x0000000000ff7886 */ /* 0x000fe20000800000 */
[----:B------:R-:W-:Y:S01]  /*5860*/  UMOV UR11, UR35 ;  /* 0x00000023000b7c82 */ /* 0x000fe20008000000 */
[----:B------:R-:W-:Y:S01]  /*5870*/  UMOV UR12, UR36 ;  /* 0x00000024000c7c82 */ /* 0x000fe20008000000 */
[----:B------:R-:W-:Y:S01]  /*5880*/  SEL R0, RZ, 0x1, P0 ;  /* 0x00000001ff007807 */ /* 0x000fe20000000000 */
[----:B------:R-:W-:Y:S01]  /*5890*/  UIADD3 UR30, UPT, UPT, UR14, UR59, URZ ;  /* 0x0000003b0e1e7290 */ /* 0x000fe2000fffe0ff */
[----:B-1----:R-:W-:Y:S01]  /*58a0*/  IMAD.U32 R4, RZ, RZ, UR5 ;  /* 0x00000005ff047e24 */ /* 0x002fe2000f8e00ff */
[----:B------:R-:W-:Y:S01]  /*58b0*/  LOP3.LUT R11, R11, 0x1, RZ, 0x3c, !PT ;  /* 0x000000010b0b7812 */ /* 0x000fe200078e3cff */
[----:B------:R-:W-:Y:S01]  /*58c0*/  UMOV UR36, UR29 ;  /* 0x0000001d00247c82 */ /* 0x000fe20008000000 */
[----:B------:R-:W-:Y:S01]  /*58d0*/  LOP3.LUT R9, R9, R0, RZ, 0x3c, !PT ;  /* 0x0000000009097212 */ /* 0x000fe200078e3cff */
[----:B------:R-:W-:Y:S01]  /*58e0*/  UIADD3 UR31, UPT, UPT, UR13, UR16, URZ ;  /* 0x000000100d1f7290 */ /* 0x000fe2000fffe0ff */
[----:B------:R-:W-:Y:S01]  /*58f0*/  SEL R10, R10, RZ, P0 ;  /* 0x000000ff0a0a7207 */ /* 0x000fe20000000000 */
[----:B------:R-:W-:Y:S01]  /*5900*/  UPLOP3.LUT UP4, UPT, UPT, UPT, UPT, 0x80, 0x8 ;  /* 0x000000000008789c */ /* 0x000fe20003f8f070 */
[----:B------:R-:W-:Y:S01]  /*5910*/  IMAD.U32 R5, RZ, RZ, UR4 ;  /* 0x00000004ff057e24 */ /* 0x000fe2000f8e00ff */
[----:B------:R-:W-:Y:S04]  /*5920*/  @!P1 R2UR UR4, R4 ;  /* 0x00000000040492ca */ /* 0x000fe800000e0000 */
[----:B------:R-:W-:Y:S11]  /*5930*/  @!P1 R2UR UR5, R5 ;  /* 0x00000000050592ca */ /* 0x000ff600000e0000 */
[----:B------:R-:W-:Y:S02]  /*5940*/  @!UPT UIADD3 URZ, UPT, UPT, URZ, URZ, URZ ;  /* 0x000000fffffff290 */ /* 0x000fe4000fffe0ff */
[----:B------:R1:W-:Y:S01]  /*5950*/  @!UP0 UTMALDG.3D [UR8], [UR4], desc[UR6] ;  /* 0x00000608040085b4 */ /* 0x0003e20008011000 */
[----:B------:R1:W-:Y:S01]  /*5960*/  @!P1 SYNCS.ARRIVE.TRANS64.RED.A0TR RZ, [UR21+0x158], R3 ;  /* 0x00015803ffff99a7 */ /* 0x0003e20008300415 */
[----:B------:R-:W-:Y:S01]  /*5970*/  SYNCS.ARRIVE.TRANS64.RED.A1T0 RZ, [UR43], RZ ;  /* 0x000000ffffff79a7 */ /* 0x000fe2000810042b */
[----:B------:R-:W-:Y:S05]  /*5980*/  BRA.U UP2, `(.L_x_102) ;  /* 0xfffffff1025c7547 */ /* 0x000fea000b83ffff */
[----:B-1----:R-:W-:-:S04]  /*5990*/  SHF.L.U32 R3, R11, 0x1f, RZ ;  /* 0x0000001f0b037819 */ /* 0x002fc800000006ff */
[----:B------:R-:W1:Y:S02]  /*59a0*/  SYNCS.PHASECHK.TRANS64.TRYWAIT P0, [UR21+0x160], R3 ;  /* 0x00016003ff0075a7 */ /* 0x000e640008001115 */
[----:B-1----:R-:W-:Y:S05]  /*59b0*/  @!P0 BRA `(.L_x_103) ;  /* 0x0000005400ac8947 */ /* 0x002fea0003800000 */
.L_x_219:
[----:B------:R-:W2:Y:S02]  /*59c0*/  SYNCS.PHASECHK.TRANS64.TRYWAIT P0, [UR21+0x168], R3 ;  /* 0x00016803ff0075a7 */ /* 0x000ea40008001115 */
[----:B--2---:R-:W-:Y:S05]  /*59d0*/  @!P0 BRA `(.L_x_104) ;  /* 0x0000005400bc8947 */ /* 0x004fea0003800000 */
.L_x_221:
[----:B------:R-:W2:Y:S02]  /*59e0*/  SYNCS.PHASECHK.TRANS64.TRYWAIT P0, [UR21+0x170], R3 ;  /* 0x00017003ff0075a7 */ /* 0x000ea40008001115 */
[----:B--2---:R-:W-:Y:S05]  /*59f0*/  @!P0 BRA `(.L_x_105) ;  /* 0x0000005400cc8947 */ /* 0x004fea0003800000 */
.L_x_223:
[----:B-1----:R-:W-:-:S07]  /*5a00*/  MOV R0, UR21 ;  /* 0x0000001500007c02 */ /* 0x002fce0008000f00 */
.L_x_106:
[----:B-1----:R-:W-:-:S04]  /*5a10*/  SHF.L.U32 R3, R11, 0x1f, RZ ;  /* 0x0000001f0b037819 */ /* 0x002fc800000006ff */
[----:B------:R1:W2:Y:S03]  /*5a20*/  SYNCS.PHASECHK.TRANS64.TRYWAIT P0, [R0+URZ+0x178], R3 ;  /* 0x00017803000075a7 */ /* 0x0002a600080011ff */
[----:B--2---:R-:W-:Y:S05]  /*5a30*/  @!P0 NANOSLEEP.SYNCS 0x989680 ;  /* 0x009896800000895d */ /* 0x004fea0003900000 */
[----:B------:R-:W2:Y:S02]  /*5a40*/  @!P0 SYNCS.PHASECHK.TRANS64 P0, [R0+URZ+0x178], R3 ;  /* 0x00017803000085a7 */ /* 0x000ea400080010ff */
[----:B--23--:R-:W-:Y:S05]  /*5a50*/  @P0 EXIT ;  /* 0x000000000000094d */ /* 0x00cfea0003800000 */
[----:B------:R-:W-:Y:S05]  /*5a60*/  BRA `(.L_x_106) ;  /* 0xfffffffc00e87947 */ /* 0x000fea000383ffff */
.L_x_91:
[----:B------:R-:W-:-:S06]  /*5a70*/  UISETP.GE.AND UP0, UPT, UR18, 0x4, UPT ;  /* 0x000000041200788c */ /* 0x000fcc000bf06270 */
[----:B------:R-:W-:-:S13]  /*5a80*/  PLOP3.LUT P0, PT, PT, PT, UP0, 0x80, 0x8 ;  /* 0x000000000008781c */ /* 0x000fda0003f0f008 */
[----:B-1----:R-:W-:Y:S05]  /*5a90*/  @!P0 EXIT ;  /* 0x000000000000894d */ /* 0x002fea0003800000 */
[----:B------:R-:W1:Y:S08]  /*5aa0*/  S2UR UR4, SR_CgaCtaId ;  /* 0x00000000000479c3 */ /* 0x000e700000008800 */
[----:B------:R-:W-:Y:S01]  /*5ab0*/  BAR.SYNC.DEFER_BLOCKING 0x6, 0xa0 ;  /* 0x0182800000007b1d */ /* 0x000fe20000010000 */
[C---:B------:R-:W-:Y:S01]  /*5ac0*/  IMAD.SHL.U32 R7, R95.reuse, 0x40, RZ ;  /* 0x000000405f077824 */ /* 0x040fe200078e00ff */
[C---:B------:R-:W-:Y:S01]  /*5ad0*/  LOP3.LUT R97, R95.reuse, 0x60, RZ, 0xc0, !PT ;  /* 0x000000605f617812 */ /* 0x040fe200078ec0ff */
[----:B------:R-:W-:-:S02]  /*5ae0*/  IMAD.SHL.U32 R4, R95, 0x20, RZ ;  /* 0x000000205f047824 */ /* 0x000fc400078e00ff */
[----:B------:R-:W-:Y:S02]  /*5af0*/  HFMA2 R36, -RZ, RZ, 0, 0 ;  /* 0x00000000ff247431 */ /* 0x000fe400000001ff */
[----:B------:R-:W-:Y:S01]  /*5b00*/  IMAD.SHL.U32 R6, R95, 0x2, RZ ;  /* 0x000000025f067824 */ /* 0x000fe200078e00ff */
[----:B------:R-:W-:Y:S01]  /*5b10*/  UMOV UR44, 0x400 ;  /* 0x00000400002c7882 */ /* 0x000fe20000000000 */
[----:B------:R-:W2:Y:S01]  /*5b20*/  LDC.64 R82, c[0x0][0x8b0] ;  /* 0x00022c00ff527b82 */ /* 0x000ea20000000a00 */
[----:B------:R-:W-:Y:S01]  /*5b30*/  LOP3.LUT R5, R7, 0x180, RZ, 0xc0, !PT ;  /* 0x0000018007057812 */ /* 0x000fe200078ec0ff */
[----:B------:R-:W-:Y:S01]  /*5b40*/  IMAD.U32 R37, R95, 0x10000, RZ ;  /* 0x000100005f257824 */ /* 0x000fe200078e00ff */
[----:B------:R-:W-:Y:S01]  /*5b50*/  LOP3.LUT R4, R4, 0xc00, RZ, 0xc0, !PT ;  /* 0x00000c0004047812 */ /* 0x000fe200078ec0ff */
[----:B------:R-:W-:Y:S01]  /*5b60*/  IMAD.MOV.U32 R94, RZ, RZ, RZ ;  /* 0x000000ffff5e7224 */ /* 0x000fe200078e00ff */
[----:B------:R-:W-:Y:S01]  /*5b70*/  LOP3.LUT R6, R5, 0x20, R6, 0xf8, !PT ;  /* 0x0000002005067812 */ /* 0x000fe200078ef806 */
[----:B------:R-:W-:Y:S01]  /*5b80*/  IMAD.SHL.U32 R5, R95, 0x8, RZ ;  /* 0x000000085f057824 */ /* 0x000fe200078e00ff */
[----:B------:R-:W-:Y:S01]  /*5b90*/  LOP3.LUT R4, R4, 0x40, R7, 0xf8, !PT ;  /* 0x0000004004047812 */ /* 0x000fe200078ef807 */
[----:B------:R-:W3:Y:S01]  /*5ba0*/  LDC.64 R80, c[0x0][0x8a8] ;  /* 0x00022a00ff507b82 */ /* 0x000ee20000000a00 */
[----:B------:R-:W-:Y:S01]  /*5bb0*/  LOP3.LUT R37, R37, 0x600000, RZ, 0xc0, !PT ;  /* 0x0060000025257812 */ /* 0x000fe200078ec0ff */
[----:B------:R-:W-:Y:S01]  /*5bc0*/  IMAD.MOV.U32 R89, RZ, RZ, RZ ;  /* 0x000000ffff597224 */ /* 0x000fe200078e00ff */
[----:B------:R-:W-:-:S02]  /*5bd0*/  LOP3.LUT R95, R95, 0x2, RZ, 0xc0, !PT ;  /* 0x000000025f5f7812 */ /* 0x000fc400078ec0ff */
[----:B------:R-:W-:Y:S02]  /*5be0*/  CS2R R92, SRZ ;  /* 0x00000000005c7805 */ /* 0x000fe4000001ff00 */
[----:B------:R-:W-:Y:S01]  /*5bf0*/  LOP3.LUT R5, R6, 0x30, R5, 0x78, !PT ;  /* 0x0000003006057812 */ /* 0x000fe200078e7805 */
[----:B------:R-:W4:Y:S01]  /*5c00*/  LDCU UR57, c[0x0][0x370] ;  /* 0x00006e00ff3977ac */ /* 0x000f220008000800 */
[----:B------:R-:W-:Y:S01]  /*5c10*/  LOP3.LUT R4, R4, 0x200, R7, 0xf8, !PT ;  /* 0x0000020004047812 */ /* 0x000fe200078ef807 */
[----:B------:R-:W-:Y:S01]  /*5c20*/  IMAD.MOV R90, RZ, RZ, -R95 ;  /* 0x000000ffff5a7224 */ /* 0x000fe200078e0a5f */
[----:B------:R-:W-:Y:S01]  /*5c30*/  MOV R91, RZ ;  /* 0x000000ff005b7202 */ /* 0x000fe20000000f00 */
[----:B-1----:R-:W-:Y:S01]  /*5c40*/  ULEA UR44, UR4, UR44, 0x18 ;  /* 0x0000002c042c7291 */ /* 0x002fe2000f8ec0ff */
[----:B------:R-:W-:Y:S01]  /*5c50*/  LOP3.LUT R84, R4, R5, RZ, 0xfc, !PT ;  /* 0x0000000504547212 */ /* 0x000fe200078efcff */
[----:B------:R-:W1:Y:S02]  /*5c60*/  LDCU.64 UR62, c[0x0][0x348] ;  /* 0x00006900ff3e77ac */ /* 0x000e640008000a00 */
[----:B------:R-:W-:-:S02]  /*5c70*/  UIADD3 UR4, UPT, UPT, UR44, 0x4400, URZ ;  /* 0x000044002c047890 */ /* 0x000fc4000fffe0ff */
[----:B------:R-:W-:-:S03]  /*5c80*/  UIADD3 UR5, UPT, UPT, UR44, 0x400, URZ ;  /* 0x000004002c057890 */ /* 0x000fc6000fffe0ff */
[----:B------:R-:W4:Y:S01]  /*5c90*/  LDS R0, [UR44+0x240] ;  /* 0x0002402cff007984 */ /* 0x000f220008000800 */
[----:B------:R-:W1:Y:S01]  /*5ca0*/  LDCU UR43, c[0x0][0xb0c] ;  /* 0x00016180ff2b77ac */ /* 0x000e620008000800 */
[----:B------:R-:W-:Y:S02]  /*5cb0*/  IMAD.U32 R96, RZ, RZ, UR4 ;  /* 0x00000004ff607e24 */ /* 0x000fe4000f8e00ff */
[----:B------:R-:W-:Y:S01]  /*5cc0*/  IMAD.U32 R98, RZ, RZ, UR5 ;  /* 0x00000005ff627e24 */ /* 0x000fe2000f8e00ff */
[----:B------:R-:W1:Y:S01]  /*5cd0*/  LDCU UR39, c[0x0][0xb30] ;  /* 0x00016600ff2777ac */ /* 0x000e620008000800 */
[----:B------:R-:W1:Y:S01]  /*5ce0*/  LDCU.64 UR46, c[0x0][0x888] ;  /* 0x00011100ff2e77ac */ /* 0x000e620008000a00 */
[----:B------:R-:W1:Y:S01]  /*5cf0*/  LDCU.64 UR40, c[0x0][0xb28] ;  /* 0x00016500ff2877ac */ /* 0x000e620008000a00 */
[----:B------:R-:W1:Y:S01]  /*5d00*/  LDCU.64 UR60, c[0x0][0x890] ;  /* 0x00011200ff3c77ac */ /* 0x000e620008000a00 */
[----:B------:R-:W1:Y:S01]  /*5d10*/  LDCU.128 UR52, c[0x0][0xb10] ;  /* 0x00016200ff3477ac */ /* 0x000e620008000c00 */
[----:B------:R-:W1:Y:S02]  /*5d20*/  LDCU UR56, c[0x0][0x374] ;  /* 0x00006e80ff3877ac */ /* 0x000e640008000800 */
[----:B-1234-:R-:W-:-:S07]  /*5d30*/  IMAD.IADD R37, R0, 0x1, R37 ;  /* 0x0000000100257824 */ /* 0x01efce00078e0225 */
.L_x_148:
[C---:B------:R-:W-:Y:S02]  /*5d40*/  LEA R3, R89.reuse, UR44, 0x3 ;  /* 0x0000002c59037c11 */ /* 0x040fe4000f8e18ff */
[----:B------:R-:W-:Y:S02]  /*5d50*/  SHF.L.U32 R0, R92, 0x1f, RZ ;  /* 0x0000001f5c007819 */ /* 0x000fe400000006ff */
[----:B------:R-:W-:Y:S02]  /*5d60*/  LEA R5, R89, UR44, 0x4 ;  /* 0x0000002c59057c11 */ /* 0x000fe4000f8e20ff */
[----:B-1----:R-:W1:Y:S02]  /*5d70*/  SYNCS.PHASECHK.TRANS64.TRYWAIT P0, [R3+URZ+0x190], R0 ;  /* 0x00019000030075a7 */ /* 0x002e6400080011ff */
[----:B-1----:R-:W-:Y:S05]  /*5d80*/  @!P0 BRA `(.L_x_107) ;  /* 0x0000005400008947 */ /* 0x002fea0003800000 */
.L_x_224:
[----:B------:R-:W2:Y:S01]  /*5d90*/  LDS.128 R4, [R5+0x220] ;  /* 0x0002200005047984 */ /* 0x000ea20000000c00 */
[----:B------:R-:W-:Y:S01]  /*5da0*/  UISETP.GE.AND UP0, UPT, UR42, 0x1, UPT ;  /* 0x000000012a00788c */ /* 0x000fe2000bf06270 */
[----:B------:R-:W-:Y:S01]  /*5db0*/  @!PT LDS RZ, [RZ] ;  /* 0x00000000fffff984 */ /* 0x000fe20000000800 */
[----:B------:R-:W-:Y:S01]  /*5dc0*/  @!PT LDS RZ, [RZ] ;  /* 0x00000000fffff984 */ /* 0x000fe20000000800 */
[----:B------:R-:W-:Y:S01]  /*5dd0*/  @!PT LDS RZ, [RZ] ;  /* 0x00000000fffff984 */ /* 0x000fe20000000800 */
[----:B------:R-:W-:Y:S01]  /*5de0*/  @!PT LDS RZ, [RZ] ;  /* 0x00000000fffff984 */ /* 0x000fe20000000800 */
[----:B------:R3:W-:Y:S06]  /*5df0*/  MEMBAR.ALL.CTA ;  /* 0x0000000000007992 */ /* 0x0007ec0000008000 */
[----:B---3--:R-:W3:Y:S01]  /*5e00*/  FENCE.VIEW.ASYNC.S ;  /* 0x00000000000073c6 */ /* 0x008ee20000000000 */
[----:B--2---:R-:W-:Y:S11]  /*5e10*/  LOP3.LUT P0, RZ, R6, 0x1, RZ, 0xc0, !PT ;  /* 0x0000000106ff7812 */ /* 0x004ff6000780c0ff */
[----:B------:R-:W-:Y:S02]  /*5e20*/  @!UPT UIADD3 URZ, UPT, UPT, URZ, URZ, URZ ;  /* 0x000000fffffff290 */ /* 0x000fe4000fffe0ff */
[----:B---3--:R-:W-:Y:S01]  /*5e30*/  VOTEU.ANY UP1, P0 ;  /* 0x0000000000ff7886 */ /* 0x008fe20000020100 */
[----:B------:R-:W-:Y:S01]  /*5e40*/  PLOP3.LUT P0, PT, PT, PT, UP1, 0x80, 0x8 ;  /* 0x000000000008781c */ /* 0x000fe20003f0f018 */
[----:B------:R-:W-:Y:S11]  /*5e50*/  UP2UR UR45, UPR, URZ, 0x2 ;  /* 0x00000002ff2d7883 */ /* 0x000ff60008000000 */
[----:B------:R-:W-:Y:S01]  /*5e60*/  @!UPT UIADD3 URZ, UPT, UPT, URZ, URZ, URZ ;  /* 0x000000fffffff290 */ /* 0x000fe2000fffe0ff */
[----:B-1----:R-:W-:Y:S02]  /*5e70*/  @P0 SHF.R.U32.HI R0, RZ, 0x10, R5 ;  /* 0x00000010ff000819 */ /* 0x002fe40000011605 */
        /* <DEDUP_REMOVED lines=12> */
[----:B------:R-:W2:Y:S01]  /*5f40*/  LDCU UR12, c[0x0][0xb20] ;  /* 0x00016400ff0c77ac */ /* 0x000ea20008000800 */
[----:B------:R-:W-:Y:S02]  /*5f50*/  UIMAD.WIDE.U32 UR4, UR56, UR55, URZ ;  /* 0x00000037380472a5 */ /* 0x000fe4000f8e00ff */
[----:B------:R-:W-:Y:S02]  /*5f60*/  UIMAD.WIDE.U32 UR6, UR57, UR52, URZ ;  /* 0x00000034390672a5 */ /* 0x000fe4000f8e00ff */
[----:B------:R-:W-:Y:S02]  /*5f70*/  UISETP.NE.AND UP0, UPT, UR54, 0x1, UPT ;  /* 0x000000013600788c */ /* 0x000fe4000bf05270 */
[----:B------:R-:W-:Y:S02]  /*5f80*/  UIMAD.WIDE.U32 UR8, UR37, UR55, URZ ;  /* 0x00000037250872a5 */ /* 0x000fe4000f8e00ff */
[----:B------:R-:W-:Y:S02]  /*5f90*/  UIMAD.WIDE.U32 UR10, UR38, UR52, URZ ;  /* 0x00000034260a72a5 */ /* 0x000fe4000f8e00ff */
[----:B------:R-:W-:Y:S02]  /*5fa0*/  UISETP.NE.AND UP1, UPT, UR43, 0x1, UPT ;  /* 0x000000012b00788c */ /* 0x000fe4000bf25270 */
[----:B------:R-:W-:Y:S01]  /*5fb0*/  UISETP.NE.AND UP2, UPT, UR42, 0x1, UPT ;  /* 0x000000012a00788c */ /* 0x000fe2000bf45270 */
[----:B------:R-:W-:Y:S02]  /*5fc0*/  UMOV UR4, UR5 ;  /* 0x0000000500047c82 */ /* 0x000fe40008000000 */
[----:B--2---:R-:W-:Y:S03]  /*5fd0*/  USHF.R.U32.HI UR5, URZ, UR12, UR4 ;  /* 0x0000000cff057299 */ /* 0x004fe60008011604 */
[----:B------:R-:W-:Y:S02]  /*5fe0*/  UMOV UR4, UR7 ;  /* 0x0000000700047c82 */ /* 0x000fe40008000000 */
[----:B------:R-:W-:Y:S02]  /*5ff0*/  USHF.R.U32.HI UR7, URZ, UR53, UR4 ;  /* 0x00000035ff077299 */ /* 0x000fe40008011604 */
[----:B------:R-:W-:Y:S02]  /*6000*/  USEL UR4, UR56, UR5, !UP0 ;  /* 0x0000000538047287 */ /* 0x000fe4000c000000 */
[----:B------:R-:W-:Y:S01]  /*6010*/  USEL UR7, UR57, UR7, !UP1 ;  /* 0x0000000739077287 */ /* 0x000fe2000c800000 */
[----:B------:R-:W-:Y:S01]  /*6020*/  UMOV UR5, UR9 ;  /* 0x0000000900057c82 */ /* 0x000fe20008000000 */
[----:B------:R-:W-:Y:S02]  /*6030*/  UIMAD.WIDE.U32 UR8, UR4, UR40, URZ ;  /* 0x00000028040872a5 */ /* 0x000fe4000f8e00ff */
[----:B------:R-:W-:Y:S03]  /*6040*/  USHF.R.U32.HI UR6, URZ, UR12, UR5 ;  /* 0x0000000cff067299 */ /* 0x000fe60008011605 */
[----:B------:R-:W-:Y:S01]  /*6050*/  UMOV UR5, UR11 ;  /* 0x0000000b00057c82 */ /* 0x000fe20008000000 */
[----:B------:R-:W-:Y:S02]  /*6060*/  UIMAD.WIDE.U32 UR10, UR7, UR40, URZ ;  /* 0x00000028070a72a5 */ /* 0x000fe4000f8e00ff */
[----:B------:R-:W-:Y:S02]  /*6070*/  USHF.R.U32.HI UR12, URZ, UR53, UR5 ;  /* 0x00000035ff0c7299 */ /* 0x000fe40008011605 */
[----:B------:R-:W-:Y:S01]  /*6080*/  USEL UR6, UR37, UR6, !UP0 ;  /* 0x0000000625067287 */ /* 0x000fe2000c000000 */
[----:B------:R-:W-:Y:S02]  /*6090*/  UMOV UR5, UR9 ;  /* 0x0000000900057c82 */ /* 0x000fe40008000000 */
[----:B------:R-:W-:Y:S01]  /*60a0*/  UMOV UR10, UR11 ;  /* 0x0000000b000a7c82 */ /* 0x000fe20008000000 */
[----:B------:R-:W-:Y:S02]  /*60b0*/  @UP2 USHF.R.U32.HI UR4, URZ, UR41, UR5 ;  /* 0x00000029ff042299 */ /* 0x000fe40008011605 */
[----:B------:R-:W-:Y:S02]  /*60c0*/  @UP2 USHF.R.U32.HI UR7, URZ, UR41, UR10 ;  /* 0x00000029ff072299 */ /* 0x000fe4000801160a */
[----:B------:R-:W-:Y:S02]  /*60d0*/  UIMAD UR4, UR42, UR4, URZ ;  /* 0x000000042a0472a4 */ /* 0x000fe4000f8e02ff */
[----:B------:R-:W-:Y:S02]  /*60e0*/  UIMAD.WIDE.U32 UR10, UR6, UR40, URZ ;  /* 0x00000028060a72a5 */ /* 0x000fe4000f8e00ff */
[----:B------:R-:W-:Y:S02]  /*60f0*/  USEL UR5, UR38, UR12, !UP1 ;  /* 0x0000000c26057287 */ /* 0x000fe4000c800000 */
[----:B------:R-:W-:Y:S02]  /*6100*/  UIMAD UR8, UR42, UR7, URZ ;  /* 0x000000072a0872a4 */ /* 0x000fe4000f8e02ff */
[----:B------:R-:W-:Y:S03]  /*6110*/  UISETP.GE.AND UP0, UPT, UR6, UR4, UPT ;  /* 0x000000040600728c */ /* 0x000fe6000bf06270 */
[----:B------:R-:W-:Y:S01]  /*6120*/  UMOV UR4, UR11 ;  /* 0x0000000b00047c82 */ /* 0x000fe20008000000 */
[----:B------:R-:W-:Y:S02]  /*6130*/  UISETP.GE.OR UP0, UPT, UR5, UR8, UP0 ;  /* 0x000000080500728c */ /* 0x000fe40008706670 */
[----:B------:R-:W-:Y:S02]  /*6140*/  USHF.R.U32.HI UR4, URZ, UR41, UR4 ;  /* 0x00000029ff047299 */ /* 0x000fe40008011604 */
[----:B------:R-:W-:Y:S02]  /*6150*/  UIMAD.WIDE.U32 UR8, UR5, UR40, URZ ;  /* 0x00000028050872a5 */ /* 0x000fe4000f8e00ff */
[----:B------:R-:W-:Y:S02]  /*6160*/  USEL UR11, UR6, UR4, !UP2 ;  /* 0x00000004060b7287 */ /* 0x000fe4000d000000 */
[----:B------:R-:W-:Y:S02]  /*6170*/  UIADD3 UR8, UPT, UPT, -UR5, URZ, URZ ;  /* 0x000000ff05087290 */ /* 0x000fe4000fffe1ff */
[----:B------:R-:W-:Y:S01]  /*6180*/  UIADD3 UR10, UPT, UPT, -UR11, URZ, URZ ;  /* 0x000000ff0b0a7290 */ /* 0x000fe2000fffe1ff */
[----:B------:R-:W-:Y:S01]  /*6190*/  @!UP0 UMOV UR4, UR9 ;  /* 0x0000000900048c82 */ /* 0x000fe20008000000 */
[----:B------:R-:W-:Y:S02]  /*61a0*/  UIADD3 UR9, UPT, UPT, -UR6, URZ, URZ ;  /* 0x000000ff06097290 */ /* 0x000fe4000fffe1ff */
[----:B------:R-:W-:Y:S02]  /*61b0*/  @!UP0 USHF.R.U32.HI UR4, URZ, UR41, UR4 ;  /* 0x00000029ff048299 */ /* 0x000fe40008011604 */
[----:B------:R-:W-:Y:S02]  /*61c0*/  UIMAD UR10, UR42, UR10, UR6 ;  /* 0x0000000a2a0a72a4 */ /* 0x000fe4000f8e0206 */
[----:B------:R-:W-:Y:S04]  /*61d0*/  @!UP0 USEL UR4, UR5, UR4, !UP2 ;  /* 0x0000000405048287 */ /* 0x000fe8000d000000 */
[----:B------:R-:W-:Y:S02]  /*61e0*/  @!UP0 UIMAD UR10, UR7, UR10, UR4 ;  /* 0x0000000a070a82a4 */ /* 0x000fe4000f8e0204 */
[----:B------:R-:W-:Y:S02]  /*61f0*/  @!UP0 UIADD3 UR11, UPT, UPT, UR11, -UR4, URZ ;  /* 0x800000040b0b8290 */ /* 0x000fe4000fffe0ff */
[----:B------:R-:W-:Y:S02]  /*6200*/  UIMAD UR7, UR43, UR8, UR38 ;  /* 0x000000082b0772a4 */ /* 0x000fe4000f8e0226 */
[----:B------:R-:W-:Y:S02]  /*6210*/  @!UP0 UIMAD UR6, UR11, UR42, UR5 ;  /* 0x0000002a0b0682a4 */ /* 0x000fe4000f8e0205 */
[----:B------:R-:W-:Y:S01]  /*6220*/  UIMAD UR4, UR54, UR9, UR37 ;  /* 0x00000009360472a4 */ /* 0x000fe2000f8e0225 */
[----:B------:R-:W-:Y:S02]  /*6230*/  @!UP0 UMOV UR5, UR10 ;  /* 0x0000000a00058c82 */ /* 0x000fe40008000000 */
[----:B------:R-:W-:Y:S02]  /*6240*/  UIMAD UR38, UR5, UR43, UR7 ;  /* 0x0000002b052672a4 */ /* 0x000fe4000f8e0207 */
[----:B------:R-:W-:Y:S11]  /*6250*/  UIMAD UR37, UR6, UR54, UR4 ;  /* 0x00000036062572a4 */ /* 0x000ff6000f8e0204 */
[----:B------:R-:W-:Y:S01]  /*6260*/  @!UPT UIADD3 URZ, UPT, UPT, URZ, URZ, URZ ;  /* 0x000000fffffff290 */ /* 0x000fe2000fffe0ff */
.L_x_108:
[----:B------:R-:W-:Y:S01]  /*6270*/  UISETP.NE.AND UP0, UPT, UR39, 0x1, UPT ;  /* 0x000000012700788c */ /* 0x000fe2000bf05270 */
[----:B------:R-:W-:Y:S01]  /*6280*/  IADD3 R89, PT, PT, R89, 0x1, RZ ;  /* 0x0000000159597810 */ /* 0x000fe20007ffe0ff */
[----:B------:R-:W-:Y:S02]  /*6290*/  UIADD3 UR11, UPT, UPT, UR44, 0x400, URZ ;  /* 0x000004002c0b7890 */ /* 0x000fe4000fffe0ff */
[----:B------:R-:W-:Y:S02]  /*62a0*/  USHF.L.U32 UR50, UR30, 0x6, URZ ;  /* 0x000000061e327899 */ /* 0x000fe400080006ff */
[----:B------:R-:W-:Y:S05]  /*62b0*/  USHF.L.U32 UR49, UR31, 0x8, URZ ;  /* 0x000000081f317899 */ /* 0x000fea00080006ff */
[----:B------:R-:W2:Y:S01]  /*62c0*/  @!UP0 LDCU.128 UR12, c[0x0][0xb10] ;  /* 0x00016200ff0c87ac */ /* 0x000ea20008000c00 */
[----:B------:R-:W3:Y:S01]  /*62d0*/  @!UP0 LDCU UR5, c[0x0][0xb0c] ;  /* 0x00016180ff0587ac */ /* 0x000ee20008000800 */
[----:B------:R-:W4:Y:S01]  /*62e0*/  @!UP0 LDCU UR10, c[0x0][0xb20] ;  /* 0x00016400ff0a87ac */ /* 0x000f220008000800 */
[----:B--2---:R-:W-:Y:S02]  /*62f0*/  UIMAD.WIDE.U32 UR8, UR38, UR12, URZ ;  /* 0x0000000c260872a5 */ /* 0x004fe4000f8e00ff */
[----:B------:R-:W-:Y:S02]  /*6300*/  UIMAD.WIDE.U32 UR6, UR37, UR15, URZ ;  /* 0x0000000f250672a5 */ /* 0x000fe4000f8e00ff */
[----:B------:R-:W-:Y:S03]  /*6310*/  @!UP0 UISETP.NE.AND UP1, UPT, UR14, 0x1, UPT ;  /* 0x000000010e00888c */ /* 0x000fe6000bf25270 */
[----:B------:R-:W-:Y:S01]  /*6320*/  @!UP0 UMOV UR4, UR9 ;  /* 0x0000000900048c82 */ /* 0x000fe20008000000 */
[----:B---3--:R-:W-:Y:S02]  /*6330*/  @!UP0 UISETP.NE.AND UP2, UPT, UR5, 0x1, UPT ;  /* 0x000000010500888c */ /* 0x008fe4000bf45270 */
[----:B------:R-:W-:Y:S01]  /*6340*/  @!UP0 USHF.R.U32.HI UR4, URZ, UR13, UR4 ;  /* 0x0000000dff048299 */ /* 0x000fe20008011604 */
[----:B------:R-:W-:Y:S02]  /*6350*/  @!UP0 UMOV UR6, UR7 ;  /* 0x0000000700068c82 */ /* 0x000fe40008000000 */
[----:B----4-:R-:W-:Y:S02]  /*6360*/  @!UP0 USHF.R.U32.HI UR6, URZ, UR10, UR6 ;  /* 0x0000000aff068299 */ /* 0x010fe40008011606 */
[----:B------:R-:W-:Y:S02]  /*6370*/  @!UP0 USEL UR7, UR38, UR4, !UP2 ;  /* 0x0000000426078287 */ /* 0x000fe4000d000000 */
[----:B------:R-:W-:Y:S04]  /*6380*/  @!UP0 USEL UR6, UR37, UR6, !UP1 ;  /* 0x0000000625068287 */ /* 0x000fe8000c800000 */
[----:B------:R-:W-:Y:S02]  /*6390*/  @!UP0 UIADD3 UR4, UPT, UPT, -UR7, UR6, URZ ;  /* 0x0000000607048290 */ /* 0x000fe4000fffe1ff */
[----:B------:R-:W-:Y:S02]  /*63a0*/  @!UP0 UIADD3 UR6, UPT, UPT, UR7, -UR6, URZ ;  /* 0x8000000607068290 */ /* 0x000fe4000fffe0ff */
[----:B------:R-:W-:Y:S02]  /*63b0*/  @!UP0 UIMAD UR38, UR4, UR5, UR38 ;  /* 0x00000005042682a4 */ /* 0x000fe4000f8e0226 */
[----:B------:R-:W-:Y:S02]  /*63c0*/  @!UP0 UIMAD UR37, UR6, UR14, UR37 ;  /* 0x0000000e062582a4 */ /* 0x000fe4000f8e0225 */
[----:B------:R-:W-:Y:S09]  /*63d0*/  ULOP3.LUT UP0, URZ, UR11, 0x1b0, URZ, 0xc0, !UPT ;  /* 0x000001b00bff7892 */ /* 0x000ff2000f80c0ff */
[----:B------:R-:W-:Y:S05]  /*63e0*/  BRA.U !UP0, `(.L_x_109) ;  /* 0x0000000108407547 */ /* 0x000fea000b800000 */
[----:B------:R-:W2:Y:S01]  /*63f0*/  LDCU.64 UR8, c[0x4][0x88] ;  /* 0x01001100ff0877ac */ /* 0x000ea20008000a00 */
[----:B------:R-:W-:Y:S01]  /*6400*/  MOV R3, 0x0 ;  /* 0x0000000000037802 */ /* 0x000fe20000000f00 */
[----:B------:R-:W-:Y:S02]  /*6410*/  HFMA2 R12, -RZ, RZ, 0, 5.9604644775390625e-08 ;  /* 0x00000001ff0c7431 */ /* 0x000fe400000001ff */
[----:B------:R-:W-:Y:S02]  /*6420*/  IMAD.MOV.U32 R8, RZ, RZ, 0x70 ;  /* 0x00000070ff087424 */ /* 0x000fe400078e00ff */
[----:B------:R-:W-:Y:S01]  /*6430*/  IMAD.MOV.U32 R13, RZ, RZ, RZ ;  /* 0x000000ffff0d7224 */ /* 0x000fe200078e00ff */
[----:B------:R-:W3:Y:S01]  /*6440*/  LDCU.64 UR6, c[0x4][0x90] ;  /* 0x01001200ff0677ac */ /* 0x000ee20008000a00 */
[----:B------:R-:W4:Y:S01]  /*6450*/  LDC.64 R2, c[0x4][R3] ;  /* 0x0100000003027b82 */ /* 0x000f220000000a00 */
[----:B------:R-:W1:Y:S01]  /*6460*/  LDCU.64 UR4, c[0x4][0x8] ;  /* 0x01000100ff0477ac */ /* 0x000e620008000a00 */
[----:B--2---:R-:W-:Y:S01]  /*6470*/  MOV R5, UR9 ;  /* 0x0000000900057c02 */ /* 0x004fe20008000f00 */
[----:B------:R-:W-:Y:S01]  /*6480*/  IMAD.U32 R4, RZ, RZ, UR8 ;  /* 0x00000008ff047e24 */ /* 0x000fe2000f8e00ff */
[----:B---3--:R-:W-:Y:S01]  /*6490*/  MOV R7, UR7 ;  /* 0x0000000700077c02 */ /* 0x008fe20008000f00 */
[----:B------:R-:W-:Y:S01]  /*64a0*/  IMAD.U32 R6, RZ, RZ, UR6 ;  /* 0x00000006ff067e24 */ /* 0x000fe2000f8e00ff */
[----:B-1----:R-:W-:Y:S01]  /*64b0*/  MOV R11, UR5 ;  /* 0x00000005000b7c02 */ /* 0x002fe20008000f00 */
[----:B------:R-:W-:Y:S02]  /*64c0*/  IMAD.U32 R10, RZ, RZ, UR4 ;  /* 0x00000004ff0a7e24 */ /* 0x000fe4000f8e00ff */
[----:B------:R-:W-:Y:S07]  /*64d0*/  LEPC R20, `(.L_x_109) ;  /* 0x000000001014794e */ /* 0x000fee0000000000 */
[----:B----45:R-:W-:Y:S05]  /*64e0*/  CALL.ABS.NOINC R2 ;  /* 0x0000000002007343 */ /* 0x030fea0003c00000 */
.L_x_109:
[----:B------:R-:W-:Y:S01]  /*64f0*/  LOP3.LUT P0, RZ, R96, 0x1b0, RZ, 0xc0, !PT ;  /* 0x000001b060ff7812 */ /* 0x000fe2000780c0ff */
[----:B------:R-:W-:Y:S11]  /*6500*/  BSSY.RECONVERGENT B6, `(.L_x_110) ;  /* 0x0000013000067945 */ /* 0x000ff60003800200 */
[----:B------:R-:W-:Y:S01]  /*6510*/  @!UPT UIADD3 URZ, UPT, UPT, URZ, URZ, URZ ;  /* 0x000000fffffff290 */ /* 0x000fe2000fffe0ff */
[----:B------:R-:W-:Y:S05]  /*6520*/  @!P0 BRA `(.L_x_111) ;  /* 0x0000000000408947 */ /* 0x000fea0003800000 */
        /* <DEDUP_REMOVED lines=16> */
.L_x_111:
[----:B------:R-:W-:Y:S05]  /*6630*/  BSYNC.RECONVERGENT B6 ;  /* 0x0000000000067941 */ /* 0x000fea0003800200 */
.L_x_110:
[----:B------:R-:W-:Y:S01]  /*6640*/  R2UR UR4, R88 ;  /* 0x00000000580472ca */ /* 0x000fe200000e0000 */
[----:B------:R-:W-:Y:S01]  /*6650*/  UISETP.NE.U32.AND UP0, UPT, UR60, URZ, UPT ;  /* 0x000000ff3c00728c */ /* 0x000fe2000bf05070 */
[----:B------:R-:W-:Y:S02]  /*6660*/  ISETP.NE.U32.AND P4, PT, R82, RZ, PT ;  /* 0x000000ff5200720c */ /* 0x000fe40003f85070 */
[----:B------:R-:W-:Y:S01]  /*6670*/  ISETP.NE.U32.AND P2, PT, RZ, UR46, PT ;  /* 0x0000002eff007c0c */ /* 0x000fe2000bf45070 */
[----:B------:R-:W-:Y:S01]  /*6680*/  UISETP.NE.AND.EX UP1, UPT, UR61, URZ, UPT, UP0 ;  /* 0x000000ff3d00728c */ /* 0x000fe2000bf25300 */
[----:B------:R-:W-:Y:S01]  /*6690*/  ISETP.NE.AND.EX P4, PT, R83, RZ, PT, P4 ;  /* 0x000000ff5300720c */ /* 0x000fe20003f85340 */
[----:B------:R-:W-:Y:S01]  /*66a0*/  UPLOP3.LUT UP0, UPT, UPT, UPT, UPT, 0x40, 0x4 ;  /* 0x000000000004789c */ /* 0x000fe20003f0e870 */
[----:B------:R-:W-:Y:S05]  /*66b0*/  ISETP.NE.AND.EX P2, PT, RZ, UR47, PT, P2 ;  /* 0x0000002fff007c0c */ /* 0x000fea000bf45320 */
[----:B------:R-:W-:Y:S06]  /*66c0*/  UISETP.NE.AND UP2, UPT, UR4, URZ, UPT ;  /* 0x000000ff0400728c */ /* 0x000fec000bf45270 */
[----:B------:R-:W-:Y:S05]  /*66d0*/  PLOP3.LUT P1, PT, PT, PT, UP2, 0x80, 0x8 ;  /* 0x000000000008781c */ /* 0x000fea0003f2f028 */
[----:B------:R-:W-:Y:S06]  /*66e0*/  @UP2 UPLOP3.LUT UP0, UPT, UPT, UPT, UP1, 0x80, 0x8 ;  /* 0x000000000008289c */ /* 0x000fec0003f0f010 */
[----:B------:R-:W-:Y:S01]  /*66f0*/  PLOP3.LUT P0, PT, PT, PT, UP0, 0x80, 0x8 ;  /* 0x000000000008781c */ /* 0x000fe20003f0f008 */
[----:B------:R-:W-:Y:S01]  /*6700*/  @!UPT UIADD3 URZ, UPT, UPT, URZ, URZ, URZ ;  /* 0x000000fffffff290 */ /* 0x000fe2000fffe0ff */
[----:B------:R-:W-:Y:S11]  /*6710*/  BRA.U !UP1, `(.L_x_112) ;  /* 0x00000001093c7547 */ /* 0x000ff6000b800000 */
[----:B------:R-:W-:Y:S01]  /*6720*/  UISETP.NE.U32.AND UP0, UPT, UR46, URZ, UPT ;  /* 0x000000ff2e00728c */ /* 0x000fe2000bf05070 */
[----:B-1----:R-:W-:Y:S01]  /*6730*/  HFMA2 R0, -RZ, RZ, 0, 5.9604644775390625e-08 ;  /* 0x00000001ff007431 */ /* 0x002fe200000001ff */
[----:B------:R-:W1:Y:S01]  /*6740*/  LDCU.64 UR8, c[0x0][0x358] ;  /* 0x00006b00ff0877ac */ /* 0x000e620008000a00 */
[----:B------:R-:W-:Y:S01]  /*6750*/  IMAD.MOV.U32 R85, RZ, RZ, 0x1 ;  /* 0x00000001ff557424 */ /* 0x000fe200078e00ff */
[----:B------:R-:W-:Y:S06]  /*6760*/  UISETP.NE.AND.EX UP0, UPT, UR47, URZ, UPT, UP0 ;  /* 0x000000ff2f00728c */ /* 0x000fec000bf05300 */
        /* <DEDUP_REMOVED lines=9> */
[----:B--23--:R-:W-:Y:S02]  /*6800*/  @!P3 IMAD.U32 R41, RZ, RZ, UR4 ;  /* 0x00000004ff29be24 */ /* 0x00cfe4000f8e00ff */
.L_x_112:
[----:B------:R-:W-:Y:S05]  /*6810*/  @!P4 BRA `(.L_x_113) ;  /* 0x000000000024c947 */ /* 0x000fea0003800000 */
[----:B------:R-:W-:Y:S01]  /*6820*/  ISETP.NE.U32.AND P3, PT, R80, RZ, PT ;  /* 0x000000ff5000720c */ /* 0x000fe20003f65070 */
[----:B------:R-:W2:Y:S03]  /*6830*/  LDCU.64 UR4, c[0x0][0x358] ;  /* 0x00006b00ff0477ac */ /* 0x000ea60008000a00 */
[----:B------:R-:W-:Y:S11]  /*6840*/  ISETP.NE.AND.EX P3, PT, R81, RZ, PT, P3 ;  /* 0x000000ff5100720c */ /* 0x000ff60003f65330 */
[----:B------:R-:W-:Y:S02]  /*6850*/  @!UPT UIADD3 URZ, UPT, UPT, URZ, URZ, URZ ;  /* 0x000000fffffff290 */ /* 0x000fe4000fffe0ff */
[----:B------:R-:W3:Y:S01]  /*6860*/  @P3 LDC.64 R2, c[0x0][0x8a8] ;  /* 0x00022a00ff023b82 */ /* 0x000ee20000000a00 */
[----:B-1----:R-:W-:Y:S04]  /*6870*/  @P3 IMAD R0, R82, UR36, RZ ;  /* 0x0000002452003c24 */ /* 0x002fe8000f8e02ff */
[----:B---3--:R-:W-:Y:S05]  /*6880*/  @P3 IMAD.WIDE R2, R0, 0x4, R2 ;  /* 0x0000000400023825 */ /* 0x008fea00078e0202 */
[----:B--2--5:R2:W5:Y:S02]  /*6890*/  @P3 LDG.E R38, desc[UR4][R2.64] ;  /* 0x0000000402263981 */ /* 0x024564000c1e1900 */
[----:B--2---:R-:W3:Y:S02]  /*68a0*/  @!P3 LDC R38, c[0x0][0x8a0] ;  /* 0x00022800ff26bb82 */ /* 0x004ee40000000800 */
.L_x_113:
[----:B-----5:R-:W-:Y:S01]  /*68b0*/  FSETP.NEU.AND P4, PT, R41, RZ, PT ;  /* 0x000000ff2900720b */ /* 0x020fe20003f8d000 */
[----:B------:R-:W-:Y:S01]  /*68c0*/  BSSY B1, `(.L_x_114) ;  /* 0x0000042000017945 */ /* 0x000fe20003800000 */
[----:B------:R-:W-:Y:S01]  /*68d0*/  SEL R6, RZ, 0xffffffff, P2 ;  /* 0xffffffffff067807 */ /* 0x000fe20001000000 */
[----:B------:R-:W-:Y:S01]  /*68e0*/  IMAD.MOV.U32 R100, RZ, RZ, 0x1 ;  /* 0x00000001ff647424 */ /* 0x000fe200078e00ff */
[----:B------:R-:W-:Y:S02]  /*68f0*/  LOP3.LUT P3, RZ, R85, 0xff, RZ, 0xc0, !PT ;  /* 0x000000ff55ff7812 */ /* 0x000fe4000786c0ff */
[----:B------:R-:W-:Y:S02]  /*6900*/  CS2R R78, SRZ ;  /* 0x00000000004e7805 */ /* 0x000fe4000001ff00 */
[----:B------:R-:W-:Y:S02]  /*6910*/  @P1 SEL R3, RZ, 0xffffffff, P4 ;  /* 0xffffffffff031807 */ /* 0x000fe40002000000 */
[----:B------:R-:W-:Y:S02]  /*6920*/  CS2R R76, SRZ ;  /* 0x00000000004c7805 */ /* 0x000fe4000001ff00 */
[----:B------:R-:W-:Y:S02]  /*6930*/  LEA R2, R93, UR44, 0x3 ;  /* 0x0000002c5d027c11 */ /* 0x000fe4000f8e18ff */
[----:B------:R-:W-:Y:S02]  /*6940*/  CS2R R74, SRZ ;  /* 0x00000000004a7805 */ /* 0x000fe4000001ff00 */
[----:B------:R-:W-:Y:S02]  /*6950*/  @P0 SEL R3, R6, R3, !P3 ;  /* 0x0000000306030207 */ /* 0x000fe40005800000 */
[----:B------:R-:W-:Y:S02]  /*6960*/  CS2R R72, SRZ ;  /* 0x0000000000487805 */ /* 0x000fe4000001ff00 */
[----:B------:R-:W-:Y:S02]  /*6970*/  LEA R71, R36, UR44, 0x3 ;  /* 0x0000002c24477c11 */ /* 0x000fe4000f8e18ff */
[----:B------:R-:W-:Y:S02]  /*6980*/  @P1 LOP3.LUT R3, R3, 0x1, RZ, 0xc0, !PT ;  /* 0x0000000103031812 */ /* 0x000fe400078ec0ff */
[----:B------:R-:W-:Y:S02]  /*6990*/  SHF.L.U32 R4, R94, 0x1f, RZ ;  /* 0x0000001f5e047819 */ /* 0x000fe400000006ff */
[----:B------:R-:W-:Y:S02]  /*69a0*/  ISETP.NE.U32.OR P6, PT, R3, 0x1, !P1 ;  /* 0x000000010300780c */ /* 0x000fe40004fc5470 */
[----:B------:R-:W-:Y:S02]  /*69b0*/  PLOP3.LUT P2, PT, PT, PT, UP1, 0x80, 0x8 ;  /* 0x000000000008781c */ /* 0x000fe40003f4f018 */
[----:B------:R-:W-:Y:S02]  /*69c0*/  LEA.HI R39, R36, R36, RZ, 0x1 ;  /* 0x0000002424277211 */ /* 0x000fe400078f08ff */
[----:B------:R-:W-:Y:S02]  /*69d0*/  SEL R3, RZ, 0xffffffff, P4 ;  /* 0xffffffffff037807 */ /* 0x000fe40002000000 */
[----:B------:R-:W-:Y:S01]  /*69e0*/  P2R R102, PR, RZ, 0x40 ;  /* 0x00000040ff667803 */ /* 0x000fe20000000000 */
[C---:B-1----:R-:W-:Y:S01]  /*69f0*/  IMAD.SHL.U32 R0, R39.reuse, 0x80, RZ ;  /* 0x0000008027007824 */ /* 0x042fe200078e00ff */
[----:B------:R-:W-:Y:S03]  /*6a00*/  LOP3.LUT R39, R39, 0xffe, RZ, 0xc0, !PT ;  /* 0x00000ffe27277812 */ /* 0x000fe600078ec0ff */
[----:B------:R-:W-:Y:S02]  /*6a10*/  @P6 SHF.L.U32 R5, R91, 0x1f, RZ ;  /* 0x0000001f5b056819 */ /* 0x000fe400000006ff */
[----:B------:R-:W-:Y:S01]  /*6a20*/  @P2 SEL R3, R6, R3, !P3 ;  /* 0x0000000306032207 */ /* 0x000fe20005800000 */
[----:B------:R-:W-:Y:S01]  /*6a30*/  IMAD.IADD R39, R36, 0x1, -R39 ;  /* 0x0000000124277824 */ /* 0x000fe200078e0a27 */
[----:B------:R-:W1:Y:S01]  /*6a40*/  @P6 SYNCS.PHASECHK.TRANS64.TRYWAIT P1, [R2+URZ+0x140], R5 ;  /* 0x00014005020065a7 */ /* 0x000e6200080211ff */
[----:B------:R-:W-:Y:S02]  /*6a50*/  LOP3.LUT R0, R0, 0xffffff00, RZ, 0xc0, !PT ;  /* 0xffffff0000007812 */ /* 0x000fe400078ec0ff */
[----:B------:R-:W-:Y:S03]  /*6a60*/  LOP3.LUT R3, R3, 0x1, RZ, 0xc0, !PT ;  /* 0x0000000103037812 */ /* 0x000fe600078ec0ff */
[----:B------:R-:W-:Y:S01]  /*6a70*/  IMAD.IADD R0, R37, 0x1, R0 ;  /* 0x0000000125007824 */ /* 0x000fe200078e0200 */
[----:B------:R-:W-:Y:S03]  /*6a80*/  ISETP.NE.U32.AND P5, PT, R3, 0x1, PT ;  /* 0x000000010300780c */ /* 0x000fe60003fa5070 */
[----:B------:R-:W-:Y:S01]  /*6a90*/  IMAD R39, R39, 0x100000, R0 ;  /* 0x0010000027277824 */ /* 0x000fe200078e0200 */
[----:B------:R-:W-:Y:S01]  /*6aa0*/  P2R R101, PR, RZ, 0x20 ;  /* 0x00000020ff657803 */ /* 0x000fe20000000000 */
[----:B------:R2:W4:Y:S01]  /*6ab0*/  SYNCS.PHASECHK.TRANS64.TRYWAIT P0, [R71+URZ+0x1b0], R4 ;  /* 0x0001b004470075a7 */ /* 0x00052200080011ff */
[----:B-1----:R-:W-:Y:S01]  /*6ac0*/  @P6 SEL R100, RZ, 0x1, !P1 ;  /* 0x00000001ff646807 */ /* 0x002fe20004800000 */
[----:B--2---:R-:W-:Y:S06]  /*6ad0*/  @!P6 BRA `(.L_x_115) ;  /* 0x000000000080e947 */ /* 0x004fec0003800000 */
[----:B------:R-:W-:Y:S01]  /*6ae0*/  @P5 IMAD R6, R93, 0x1000, R84 ;  /* 0x000010005d065824 */ /* 0x000fe200078e0254 */
[----:B------:R-:W1:Y:S01]  /*6af0*/  S2R R0, SR_CgaCtaId ;  /* 0x0000000000007919 */ /* 0x000e620000008800 */
[----:B------:R-:W-:Y:S01]  /*6b00*/  ISETP.NE.AND P1, PT, R100, RZ, PT ;  /* 0x000000ff6400720c */ /* 0x000fe20003f25270 */
[----:B------:R-:W-:Y:S01]  /*6b10*/  BSSY B0, `(.L_x_116) ;  /* 0x000000b000007945 */ /* 0x000fe20003800000 */
[----:B------:R-:W-:Y:S01]  /*6b20*/  @P5 VIADD R5, R6, UR44 ;  /* 0x0000002c06055c36 */ /* 0x000fe20008000000 */
[----:B------:R-:W-:Y:S02]  /*6b30*/  CS2R R74, SRZ ;  /* 0x00000000004a7805 */ /* 0x000fe4000001ff00 */
[----:B------:R-:W-:Y:S02]  /*6b40*/  CS2R R72, SRZ ;  /* 0x0000000000487805 */ /* 0x000fe4000001ff00 */
[----:B------:R-:W-:Y:S01]  /*6b50*/  CS2R R78, SRZ ;  /* 0x00000000004e7805 */ /* 0x000fe2000001ff00 */
[----:B------:R-:W-:Y:S01]  /*6b60*/  @P5 IMAD R5, R95, -0x10, R5 ;  /* 0xfffffff05f055824 */ /* 0x000fe200078e0205 */
[----:B------:R-:W-:Y:S04]  /*6b70*/  CS2R R76, SRZ ;  /* 0x00000000004c7805 */ /* 0x000fe8000001ff00 */
[----:B------:R-:W-:Y:S05]  /*6b80*/  @P1 BRA `(.L_x_117) ;  /* 0x00000000000c1947 */ /* 0x000fea0003800000 */
[----:B------:R-:W-:Y:S04]  /*6b90*/  SHF.L.U32 R3, R91, 0x1f, RZ ;  /* 0x0000001f5b037819 */ /* 0x000fe800000006ff */
[----:B------:R-:W2:Y:S02]  /*6ba0*/  SYNCS.PHASECHK.TRANS64.TRYWAIT P1, [R2+URZ+0x140], R3 ;  /* 0x00014003020075a7 */ /* 0x000ea400080211ff */
[----:B--2---:R-:W-:Y:S05]  /*6bb0*/  @!P1 BRA `(.L_x_118) ;  /* 0x0000004400889947 */ /* 0x004fea0003800000 */
.L_x_117:
[----:B------:R-:W-:Y:S05]  /*6bc0*/  BSYNC B0 ;  /* 0x0000000000007941 */ /* 0x000fea0003800000 */
.L_x_116:
[----:B------:R-:W-:Y:S01]  /*6bd0*/  ISETP.NE.AND P1, PT, R101, RZ, PT ;  /* 0x000000ff6500720c */ /* 0x000fe20003f25270 */
[----:B--2---:R-:W-:Y:S02]  /*6be0*/  VIADD R3, R2, 0x160 ;  /* 0x0000016002037836 */ /* 0x004fe40000000000 */
[----:B------:R-:W-:Y:S03]  /*6bf0*/  VIADD R93, R93, 0x1 ;  /* 0x000000015d5d7836 */ /* 0x000fe60000000000 */
[----:B-1----:R-:W-:Y:S07]  /*6c00*/  PRMT R0, R0, 0x654, R3 ;  /* 0x0000065400007816 */ /* 0x002fee0000000003 */
[----:B------:R1:W2:Y:S04]  /*6c10*/  @P1 LDS.128 R72, [R6+UR44+0x400] ;  /* 0x0004002c06481984 */ /* 0x0002a80008000c00 */
[----:B------:R1:W1:Y:S01]  /*6c20*/  @P1 LDS.128 R76, [R5+0x410] ;  /* 0x00041000054c1984 */ /* 0x0002620000000c00 */
[C---:B------:R-:W-:Y:S01]  /*6c30*/  ISETP.NE.AND P1, PT, R93.reuse, 0x4, PT ;  /* 0x000000045d00780c */ /* 0x040fe20003f25270 */
[----:B------:R-:W-:Y:S01]  /*6c40*/  @!PT LDS RZ, [RZ] ;  /* 0x00000000fffff984 */ /* 0x000fe20000000800 */
[----:B------:R-:W-:Y:S01]  /*6c50*/  @!PT LDS RZ, [RZ] ;  /* 0x00000000fffff984 */ /* 0x000fe20000000800 */
[----:B------:R-:W-:Y:S01]  /*6c60*/  @!PT LDS RZ, [RZ] ;  /* 0x00000000fffff984 */ /* 0x000fe20000000800 */
[----:B------:R-:W-:Y:S01]  /*6c70*/  @!PT LDS RZ, [RZ] ;  /* 0x00000000fffff984 */ /* 0x000fe20000000800 */
[----:B------:R5:W-:Y:S06]  /*6c80*/  MEMBAR.ALL.CTA ;  /* 0x0000000000007992 */ /* 0x000bec0000008000 */
[----:B-----5:R-:W5:Y:S01]  /*6c90*/  FENCE.VIEW.ASYNC.S ;  /* 0x00000000000073c6 */ /* 0x020f620000000000 */
[----:B------:R-:W-:Y:S01]  /*6ca0*/  SEL R93, R93, RZ, P1 ;  /* 0x000000ff5d5d7207 */ /* 0x000fe20000800000 */
[----:B-----5:R5:W-:Y:S02]  /*6cb0*/  SYNCS.ARRIVE.TRANS64.RED.A1T0 RZ, [R0+URZ], RZ ;  /* 0x000000ff00ff79a7 */ /* 0x020be400081004ff */
[----:B-----5:R-:W-:Y:S04]  /*6cc0*/  SEL R0, RZ, 0x1, P1 ;  /* 0x00000001ff007807 */ /* 0x020fe80000800000 */
[----:B--2---:R-:W-:Y:S02]  /*6cd0*/  LOP3.LUT R91, R91, R0, RZ, 0x3c, !PT ;  /* 0x000000005b5b7212 */ /* 0x004fe400078e3cff */
.L_x_115:
[----:B------:R-:W-:Y:S05]  /*6ce0*/  BSYNC B1 ;  /* 0x0000000000017941 */ /* 0x000fea0003800000 */
.L_x_114:
[----:B------:R-:W-:Y:S04]  /*6cf0*/  SHF.R.U32.HI R3, RZ, 0x15, R39 ;  /* 0x00000015ff037819 */ /* 0x000fe80000011627 */
[----:B------:R-:W-:Y:S01]  /*6d00*/  LOP3.LUT P1, RZ, R3, 0x3, R86, 0x48, !PT ;  /* 0x0000000303ff7812 */ /* 0x000fe20007824856 */
[----:B------:R-:W-:Y:S01]  /*6d10*/  @!UPT UIADD3 URZ, UPT, UPT, URZ, URZ, URZ ;  /* 0x000000fffffff290 */ /* 0x000fe2000fffe0ff */
[----:B----4-:R-:W-:Y:S11]  /*6d20*/  @P0 BRA `(.L_x_119) ;  /* 0x0000000000080947 */ /* 0x010ff60003800000 */
[----:B------:R-:W2:Y:S02]  /*6d30*/  SYNCS.PHASECHK.TRANS64.TRYWAIT P0, [R71+URZ+0x1b0], R4 ;  /* 0x0001b004470075a7 */ /* 0x000ea400080011ff */
[----:B--2---:R-:W-:Y:S05]  /*6d40*/  @!P0 BRA `(.L_x_120) ;  /* 0x0000004400388947 */ /* 0x004fea0003800000 */
.L_x_119:
[----:B------:R-:W-:Y:S05]  /*6d50*/  @!P1 BRA `(.L_x_121) ;  /* 0x0000000000409947 */ /* 0x000fea0003800000 */
[----:B------:R-:W1:Y:S01]  /*6d60*/  LDCU.64 UR8, c[0x4][0x78] ;  /* 0x01000f00ff0877ac */ /* 0x000e620008000a00 */
[----:B------:R-:W-:Y:S01]  /*6d70*/  MOV R3, 0x0 ;  /* 0x0000000000037802 */ /* 0x000fe20000000f00 */
[----:B------:R-:W-:Y:S02]  /*6d80*/  HFMA2 R12, -RZ, RZ, 0, 5.9604644775390625e-08 ;  /* 0x00000001ff0c7431 */ /* 0x000fe400000001ff */
[----:B------:R-:W-:Y:S02]  /*6d90*/  IMAD.MOV.U32 R8, RZ, RZ, 0x192 ;  /* 0x00000192ff087424 */ /* 0x000fe400078e00ff */
[----:B------:R-:W-:Y:S01]  /*6da0*/  IMAD.MOV.U32 R13, RZ, RZ, RZ ;  /* 0x000000ffff0d7224 */ /* 0x000fe200078e00ff */
[----:B------:R-:W4:Y:S01]  /*6db0*/  LDCU.64 UR6, c[0x4][0x80] ;  /* 0x01001000ff0677ac */ /* 0x000f220008000a00 */
[----:B------:R-:W3:Y:S01]  /*6dc0*/  LDC.64 R2, c[0x4][R3] ;  /* 0x0100000003027b82 */ /* 0x000ee20000000a00 */
[----:B------:R-:W5:Y:S01]  /*6dd0*/  LDCU.64 UR4, c[0x4][0x18] ;  /* 0x01000300ff0477ac */ /* 0x000f620008000a00 */
[----:B-1----:R-:W-:Y:S01]  /*6de0*/  MOV R5, UR9 ;  /* 0x0000000900057c02 */ /* 0x002fe20008000f00 */
[----:B--2---:R-:W-:Y:S01]  /*6df0*/  IMAD.U32 R4, RZ, RZ, UR8 ;  /* 0x00000008ff047e24 */ /* 0x004fe2000f8e00ff */
[----:B----4-:R-:W-:Y:S01]  /*6e00*/  MOV R7, UR7 ;  /* 0x0000000700077c02 */ /* 0x010fe20008000f00 */
[----:B------:R-:W-:Y:S01]  /*6e10*/  IMAD.U32 R6, RZ, RZ, UR6 ;  /* 0x00000006ff067e24 */ /* 0x000fe2000f8e00ff */
[----:B-----5:R-:W-:Y:S01]  /*6e20*/  MOV R11, UR5 ;  /* 0x00000005000b7c02 */ /* 0x020fe20008000f00 */
[----:B------:R-:W-:Y:S02]  /*6e30*/  IMAD.U32 R10, RZ, RZ, UR4 ;  /* 0x00000004ff0a7e24 */ /* 0x000fe4000f8e00ff */
[----:B------:R-:W-:Y:S07]  /*6e40*/  LEPC R20, `(.L_x_121) ;  /* 0x000000001014794e */ /* 0x000fee0000000000 */
[----:B---3--:R-:W-:Y:S05]  /*6e50*/  CALL.ABS.NOINC R2 ;  /* 0x0000000002007343 */ /* 0x008fea0003c00000 */
.L_x_121:
[-C--:B------:R-:W-:Y:S01]  /*6e60*/  F2FP.F16.E4M3.UNPACK_B R42, R72.reuse ;  /* 0x00000048ff2a723e */ /* 0x080fe200020006ff */
[----:B------:R-:W-:Y:S05]  /*6e70*/  WARPSYNC.ALL ;  /* 0x0000000000007948 */ /* 0x000fea0003800000 */
[----:B------:R-:W-:Y:S01]  /*6e80*/  R2UR UR4, R39 ;  /* 0x00000000270472ca */ /* 0x000fe200000e0000 */
[--C-:B------:R-:W-:Y:S01]  /*6e90*/  HADD2.F32 R40, -RZ, R42.reuse.H0_H0 ;  /* 0x2000002aff287230 */ /* 0x100fe20000004100 */
[----:B------:R-:W-:Y:S01]  /*6ea0*/  F2FP.F16.E4M3.UNPACK_B R43, R72.H1 ;  /* 0x00000048ff2b723e */ /* 0x000fe200030006ff */
[----:B------:R-:W-:Y:S01]  /*6eb0*/  HADD2.F32 R42, -RZ, R42.H1_H1 ;  /* 0x3000002aff2a7230 */ /* 0x000fe20000004100 */
[-C--:B------:R-:W-:Y:S01]  /*6ec0*/  F2FP.F16.E4M3.UNPACK_B R45, R73.reuse ;  /* 0x00000049ff2d723e */ /* 0x080fe200020006ff */
[----:B------:R-:W-:Y:S01]  /*6ed0*/  BSSY.RECONVERGENT B0, `(.L_x_122) ;  /* 0x0000099000007945 */ /* 0x000fe20003800200 */
[----:B------:R-:W-:Y:S01]  /*6ee0*/  F2FP.F16.E4M3.UNPACK_B R47, R73.H1 ;  /* 0x00000049ff2f723e */ /* 0x000fe200030006ff */
[--C-:B------:R-:W-:Y:S01]  /*6ef0*/  HADD2.F32 R44, -RZ, R43.reuse.H0_H0 ;  /* 0x2000002bff2c7230 */ /* 0x100fe20000004100 */
[-C--:B------:R-:W-:Y:S01]  /*6f00*/  F2FP.F16.E4M3.UNPACK_B R49, R74.reuse ;  /* 0x0000004aff31723e */ /* 0x080fe200020006ff */
[----:B------:R-:W-:Y:S01]  /*6f10*/  HADD2.F32 R46, -RZ, R43.H1_H1 ;  /* 0x3000002bff2e7230 */ /* 0x000fe20000004100 */
[----:B------:R-:W-:Y:S01]  /*6f20*/  F2FP.F16.E4M3.UNPACK_B R51, R74.H1 ;  /* 0x0000004aff33723e */ /* 0x000fe200030006ff */
[--C-:B------:R-:W-:Y:S01]  /*6f30*/  HADD2.F32 R43, -RZ, R45.reuse.H0_H0 ;  /* 0x2000002dff2b7230 */ /* 0x100fe20000004100 */
[-C--:B------:R-:W-:Y:S01]  /*6f40*/  F2FP.F16.E4M3.UNPACK_B R53, R75.reuse ;  /* 0x0000004bff35723e */ /* 0x080fe200020006ff */
[----:B-12---:R-:W-:Y:S01]  /*6f50*/  LDTM.16dp32bit_t0_t15.x32 R4, tmem[UR4] ;  /* 0x00000004000479ee */ /* 0x006fe20008a80000 */
[----:B------:R-:W3:Y:S01]  /*6f60*/  LDTM.16dp32bit_t16_t31.x32 R4, tmem[UR4+0x20] ;  /* 0x00002004000479ee */ /* 0x000ee20008aa0000 */
[----:B------:R-:W-:Y:S01]  /*6f70*/  IADD3 R112, PT, PT, R84, UR44, RZ ;  /* 0x0000002c54707c10 */ /* 0x000fe2000fffe0ff */
[----:B------:R-:W-:Y:S01]  /*6f80*/  HADD2.F32 R48, -RZ, R45.H1_H1 ;  /* 0x3000002dff307230 */ /* 0x000fe20000004100 */
[----:B------:R-:W-:Y:S01]  /*6f90*/  SHF.L.U32 R103, R90, 0x4, RZ ;  /* 0x000000045a677819 */ /* 0x000fe200000006ff */
[----:B------:R-:W-:Y:S01]  /*6fa0*/  HADD2.F32 R52, -RZ, R49.H1_H1 ;  /* 0x30000031ff347230 */ /* 0x000fe20000004100 */
[----:B------:R-:W-:Y:S01]  /*6fb0*/  F2FP.F16.E4M3.UNPACK_B R55, R75.H1 ;  /* 0x0000004bff37723e */ /* 0x000fe200030006ff */
[----:B------:R-:W-:Y:S01]  /*6fc0*/  HADD2.F32 R56, -RZ, R53.H1_H1 ;  /* 0x30000035ff387230 */ /* 0x000fe20000004100 */
[-C--:B------:R-:W-:Y:S01]  /*6fd0*/  F2FP.F16.E4M3.UNPACK_B R57, R76.reuse ;  /* 0x0000004cff39723e */ /* 0x080fe200020006ff */
[--C-:B------:R-:W-:Y:S01]  /*6fe0*/  HADD2.F32 R45, -RZ, R47.reuse.H0_H0 ;  /* 0x2000002fff2d7230 */ /* 0x100fe20000004100 */
[----:B------:R-:W-:Y:S01]  /*6ff0*/  F2FP.F16.E4M3.UNPACK_B R59, R76.H1 ;  /* 0x0000004cff3b723e */ /* 0x000fe200030006ff */
[----:B------:R-:W-:Y:S01]  /*7000*/  HADD2.F32 R50, -RZ, R47.H1_H1 ;  /* 0x3000002fff327230 */ /* 0x000fe20000004100 */
[-C--:B------:R-:W-:Y:S01]  /*7010*/  F2FP.F16.E4M3.UNPACK_B R61, R77.reuse ;  /* 0x0000004dff3d723e */ /* 0x080fe200020006ff */
[----:B------:R-:W-:Y:S01]  /*7020*/  HADD2.F32 R47, -RZ, R49.H0_H0 ;  /* 0x20000031ff2f7230 */ /* 0x000fe20000004100 */
[----:B------:R-:W-:Y:S01]  /*7030*/  F2FP.F16.E4M3.UNPACK_B R63, R77.H1 ;  /* 0x0000004dff3f723e */ /* 0x000fe200030006ff */
[----:B------:R-:W-:Y:S01]  /*7040*/  HADD2.F32 R60, -RZ, R57.H1_H1 ;  /* 0x30000039ff3c7230 */ /* 0x000fe20000004100 */
[-C--:B------:R-:W-:Y:S01]  /*7050*/  F2FP.F16.E4M3.UNPACK_B R65, R78.reuse ;  /* 0x0000004eff41723e */ /* 0x080fe200020006ff */
[----:B------:R-:W-:Y:S01]  /*7060*/  HADD2.F32 R64, -RZ, R61.H1_H1 ;  /* 0x3000003dff407230 */ /* 0x000fe20000004100 */
[----:B------:R-:W-:Y:S01]  /*7070*/  F2FP.F16.E4M3.UNPACK_B R67, R78.H1 ;  /* 0x0000004eff43723e */ /* 0x000fe200030006ff */
[----:B------:R-:W-:Y:S01]  /*7080*/  HADD2.F32 R49, -RZ, R51.H0_H0 ;  /* 0x20000033ff317230 */ /* 0x000fe20000004100 */
[----:B------:R-:W-:Y:S01]  /*7090*/  ISETP.NE.AND P0, PT, R97, RZ, PT ;  /* 0x000000ff6100720c */ /* 0x000fe20003f05270 */
[----:B------:R-:W-:Y:S01]  /*70a0*/  HADD2.F32 R68, -RZ, R65.H1_H1 ;  /* 0x30000041ff447230 */ /* 0x000fe20000004100 */
[----:B------:R-:W-:Y:S01]  /*70b0*/  ISETP.NE.AND P6, PT, R102, RZ, PT ;  /* 0x000000ff6600720c */ /* 0x000fe20003fc5270 */
[----:B------:R-:W-:Y:S02]  /*70c0*/  HADD2.F32 R54, -RZ, R51.H1_H1 ;  /* 0x30000033ff367230 */ /* 0x000fe40000004100 */
[C---:B---3--:R-:W-:Y:S01]  /*70d0*/  FMUL R0, R38.reuse, R4 ;  /* 0x0000000426007220 */ /* 0x048fe20000400000 */
[C---:B------:R-:W-:Y:S01]  /*70e0*/  FMUL R2, R38.reuse, R5 ;  /* 0x0000000526027220 */ /* 0x040fe20000400000 */
[C---:B------:R-:W-:Y:S01]  /*70f0*/  FMUL R4, R38.reuse, R8 ;  /* 0x0000000826047220 */ /* 0x040fe20000400000 */
[C---:B------:R-:W-:Y:S01]  /*7100*/  FMUL R5, R38.reuse, R9 ;  /* 0x0000000926057220 */ /* 0x040fe20000400000 */
[C---:B------:R-:W-:Y:S01]  /*7110*/  FFMA R0, R41.reuse, R40, R0 ;  /* 0x0000002829007223 */ /* 0x040fe20000000000 */
[C---:B------:R-:W-:Y:S01]  /*7120*/  FFMA R2, R41.reuse, R42, R2 ;  /* 0x0000002a29027223 */ /* 0x040fe20000000002 */
[C---:B------:R-:W-:Y:S01]  /*7130*/  FMUL R8, R38.reuse, R12 ;  /* 0x0000000c26087220 */ /* 0x040fe20000400000 */
[C---:B------:R-:W-:Y:S01]  /*7140*/  FMUL R9, R38.reuse, R13 ;  /* 0x0000000d26097220 */ /* 0x040fe20000400000 */
[----:B------:R-:W-:Y:S02]  /*7150*/  HADD2.F32 R51, -RZ, R53.H0_H0 ;  /* 0x20000035ff337230 */ /* 0x000fe40000004100 */
[C---:B------:R-:W-:Y:S01]  /*7160*/  FMUL R12, R38.reuse, R16 ;  /* 0x00000010260c7220 */ /* 0x040fe20000400000 */
        /* <DEDUP_REMOVED lines=13> */
[C---:B------:R-:W-:Y:S01]  /*7240*/  FFMA R3, R41.reuse, R44, R3 ;  /* 0x0000002c29037223 */ /* 0x040fe20000000003 */
[----:B------:R-:W-:Y:S01]  /*7250*/  F2FP.F16.E4M3.UNPACK_B R40, R79 ;  /* 0x0000004fff28723e */ /* 0x000fe200020006ff */
[C---:B------:R-:W-:Y:S01]  /*7260*/  FFMA R7, R41.reuse, R46, R7 ;  /* 0x0000002e29077223 */ /* 0x040fe20000000007 */
[C---:B------:R-:W-:Y:S01]  /*7270*/  FFMA R4, R41.reuse, R43, R4 ;  /* 0x0000002b29047223 */ /* 0x040fe20000000004 */
[----:B------:R-:W-:Y:S01]  /*7280*/  F2FP.F16.E4M3.UNPACK_B R42, R79.H1 ;  /* 0x0000004fff2a723e */ /* 0x000fe200030006ff */
[C---:B------:R-:W-:Y:S01]  /*7290*/  FFMA R5, R41.reuse, R48, R5 ;  /* 0x0000003029057223 */ /* 0x040fe20000000005 */
[----:B------:R-:W-:Y:S01]  /*72a0*/  FFMA R6, R41, R45, R6 ;  /* 0x0000002d29067223 */ /* 0x000fe20000000006 */
[----:B------:R-:W-:Y:S01]  /*72b0*/  F2FP.SATFINITE.E4M3.F32.PACK_AB_MERGE_C R99, R7, R3, RZ ;  /* 0x000000030763723e */ /* 0x000fe200048070ff */
[C---:B------:R-:W-:Y:S01]  /*72c0*/  FFMA R11, R41.reuse, R50, R11 ;  /* 0x00000032290b7223 */ /* 0x040fe2000000000b */
[C---:B------:R-:W-:Y:S01]  /*72d0*/  FFMA R8, R41.reuse, R47, R8 ;  /* 0x0000002f29087223 */ /* 0x040fe20000000008 */
[----:B------:R-:W-:Y:S01]  /*72e0*/  FMUL R10, R38, R14 ;  /* 0x0000000e260a7220 */ /* 0x000fe20000400000 */
[----:B------:R-:W-:Y:S01]  /*72f0*/  F2FP.SATFINITE.E4M3.F32.PACK_AB_MERGE_C R104, R2, R0, R99 ;  /* 0x000000000268723e */ /* 0x000fe20004807063 */
[----:B------:R-:W-:Y:S01]  /*7300*/  FFMA R9, R41, R52, R9 ;  /* 0x0000003429097223 */ /* 0x000fe20000000009 */
[----:B------:R-:W-:Y:S01]  /*7310*/  F2FP.SATFINITE.E4M3.F32.PACK_AB_MERGE_C R105, R11, R6, RZ ;  /* 0x000000060b69723e */ /* 0x000fe200048070ff */
[----:B------:R-:W-:Y:S01]  /*7320*/  FFMA R10, R41, R49, R10 ;  /* 0x00000031290a7223 */ /* 0x000fe2000000000a */
[----:B------:R-:W-:Y:S01]  /*7330*/  IADD3 R99, PT, PT, R112, R103, RZ ;  /* 0x0000006770637210 */ /* 0x000fe20007ffe0ff */
[C---:B------:R-:W-:Y:S01]  /*7340*/  FMUL R15, R38.reuse, R15 ;  /* 0x0000000f260f7220 */ /* 0x040fe20000400000 */
[--C-:B------:R-:W-:Y:S01]  /*7350*/  HADD2.F32 R53, -RZ, R55.reuse.H0_H0 ;  /* 0x20000037ff357230 */ /* 0x100fe20000004100 */
[----:B------:R-:W-:Y:S01]  /*7360*/  F2FP.SATFINITE.E4M3.F32.PACK_AB_MERGE_C R105, R5, R4, R105 ;  /* 0x000000040569723e */ /* 0x000fe20004807069 */
[----:B------:R-:W-:Y:S02]  /*7370*/  HADD2.F32 R58, -RZ, R55.H1_H1 ;  /* 0x30000037ff3a7230 */ /* 0x000fe40000004100 */
[C---:B------:R-:W-:Y:S01]  /*7380*/  FFMA R15, R41.reuse, R54, R15 ;  /* 0x00000036290f7223 */ /* 0x040fe2000000000f */
[C---:B------:R-:W-:Y:S01]  /*7390*/  FFMA R12, R41.reuse, R51, R12 ;  /* 0x00000033290c7223 */ /* 0x040fe2000000000c */
[C---:B------:R-:W-:Y:S01]  /*73a0*/  FFMA R13, R41.reuse, R56, R13 ;  /* 0x00000038290d7223 */ /* 0x040fe2000000000d */
[----:B------:R-:W-:Y:S02]  /*73b0*/  HADD2.F32 R55, -RZ, R57.H0_H0 ;  /* 0x20000039ff377230 */ /* 0x000fe40000004100 */
[C---:B------:R-:W-:Y:S01]  /*73c0*/  FMUL R14, R38.reuse, R18 ;  /* 0x00000012260e7220 */ /* 0x040fe20000400000 */
[C---:B------:R-:W-:Y:S01]  /*73d0*/  FMUL R19, R38.reuse, R19 ;  /* 0x0000001326137220 */ /* 0x040fe20000400000 */
[--C-:B------:R-:W-:Y:S02]  /*73e0*/  HADD2.F32 R57, -RZ, R59.reuse.H0_H0 ;  /* 0x2000003bff397230 */ /* 0x100fe40000004100 */
[C---:B------:R-:W-:Y:S01]  /*73f0*/  FMUL R18, R38.reuse, R22 ;  /* 0x0000001626127220 */ /* 0x040fe20000400000 */
[C---:B------:R-:W-:Y:S01]  /*7400*/  FFMA R14, R41.reuse, R53, R14 ;  /* 0x00000035290e7223 */ /* 0x040fe2000000000e */
[----:B------:R-:W-:Y:S02]  /*7410*/  HADD2.F32 R62, -RZ, R59.H1_H1 ;  /* 0x3000003bff3e7230 */ /* 0x000fe40000004100 */
[C---:B------:R-:W-:Y:S01]  /*7420*/  FFMA R19, R41.reuse, R58, R19 ;  /* 0x0000003a29137223 */ /* 0x040fe20000000013 */
[----:B------:R-:W-:Y:S02]  /*7430*/  HADD2.F32 R59, -RZ, R61.H0_H0 ;  /* 0x2000003dff3b7230 */ /* 0x000fe40000004100 */
[C---:B------:R-:W-:Y:S01]  /*7440*/  FMUL R23, R38.reuse, R23 ;  /* 0x0000001726177220 */ /* 0x040fe20000400000 */
[C---:B------:R-:W-:Y:S01]  /*7450*/  FFMA R16, R41.reuse, R55, R16 ;  /* 0x0000003729107223 */ /* 0x040fe20000000010 */
[C---:B------:R-:W-:Y:S01]  /*7460*/  FFMA R17, R41.reuse, R60, R17 ;  /* 0x0000003c29117223 */ /* 0x040fe20000000011 */
[--C-:B------:R-:W-:Y:S02]  /*7470*/  HADD2.F32 R61, -RZ, R63.reuse.H0_H0 ;  /* 0x2000003fff3d7230 */ /* 0x100fe40000004100 */
[C---:B------:R-:W-:Y:S01]  /*7480*/  FFMA R18, R41.reuse, R57, R18 ;  /* 0x0000003929127223 */ /* 0x040fe20000000012 */
[----:B------:R-:W-:Y:S02]  /*7490*/  HADD2.F32 R66, -RZ, R63.H1_H1 ;  /* 0x3000003fff427230 */ /* 0x000fe40000004100 */
[C---:B------:R-:W-:Y:S01]  /*74a0*/  FMUL R22, R38.reuse, R26 ;  /* 0x0000001a26167220 */ /* 0x040fe20000400000 */
[----:B------:R-:W-:Y:S02]  /*74b0*/  HADD2.F32 R63, -RZ, R65.H0_H0 ;  /* 0x20000041ff3f7230 */ /* 0x000fe40000004100 */
[C---:B------:R-:W-:Y:S01]  /*74c0*/  FFMA R23, R41.reuse, R62, R23 ;  /* 0x0000003e29177223 */ /* 0x040fe20000000017 */
[C---:B------:R-:W-:Y:S01]  /*74d0*/  FMUL R27, R38.reuse, R27 ;  /* 0x0000001b261b7220 */ /* 0x040fe20000400000 */
[C---:B------:R-:W-:Y:S01]  /*74e0*/  FFMA R20, R41.reuse, R59, R20 ;  /* 0x0000003b29147223 */ /* 0x040fe20000000014 */
[C---:B------:R-:W-:Y:S01]  /*74f0*/  FFMA R21, R41.reuse, R64, R21 ;  /* 0x0000004029157223 */ /* 0x040fe20000000015 */
[--C-:B------:R-:W-:Y:S02]  /*7500*/  HADD2.F32 R65, -RZ, R67.reuse.H0_H0 ;  /* 0x20000043ff417230 */ /* 0x100fe40000004100 */
[C---:B------:R-:W-:Y:S01]  /*7510*/  FFMA R22, R41.reuse, R61, R22 ;  /* 0x0000003d29167223 */ /* 0x040fe20000000016 */
[----:B------:R-:W-:Y:S02]  /*7520*/  HADD2.F32 R70, -RZ, R67.H1_H1 ;  /* 0x30000043ff467230 */ /* 0x000fe40000004100 */
[C---:B------:R-:W-:Y:S01]  /*7530*/  FMUL R26, R38.reuse, R30 ;  /* 0x0000001e261a7220 */ /* 0x040fe20000400000 */
[--C-:B------:R-:W-:Y:S02]  /*7540*/  HADD2.F32 R67, -RZ, R40.reuse.H0_H0 ;  /* 0x20000028ff437230 */ /* 0x100fe40000004100 */
[C---:B------:R-:W-:Y:S01]  /*7550*/  FFMA R27, R41.reuse, R66, R27 ;  /* 0x00000042291b7223 */ /* 0x040fe2000000001b */
[C---:B------:R-:W-:Y:S01]  /*7560*/  FMUL R31, R38.reuse, R31 ;  /* 0x0000001f261f7220 */ /* 0x040fe20000400000 */
[C---:B------:R-:W-:Y:S01]  /*7570*/  FFMA R24, R41.reuse, R63, R24 ;  /* 0x0000003f29187223 */ /* 0x040fe20000000018 */
[----:B------:R-:W-:Y:S02]  /*7580*/  HADD2.F32 R40, -RZ, R40.H1_H1 ;  /* 0x30000028ff287230 */ /* 0x000fe40000004100 */
[C---:B------:R-:W-:Y:S01]  /*7590*/  FFMA R25, R41.reuse, R68, R25 ;  /* 0x0000004429197223 */ /* 0x040fe20000000019 */
[--C-:B------:R-:W-:Y:S02]  /*75a0*/  HADD2.F32 R69, -RZ, R42.reuse.H0_H0 ;  /* 0x2000002aff457230 */ /* 0x100fe40000004100 */
[C---:B------:R-:W-:Y:S01]  /*75b0*/  FFMA R26, R41.reuse, R65, R26 ;  /* 0x00000041291a7223 */ /* 0x040fe2000000001a */
[----:B------:R-:W-:Y:S02]  /*75c0*/  HADD2.F32 R42, -RZ, R42.H1_H1 ;  /* 0x3000002aff2a7230 */ /* 0x000fe40000004100 */
[C---:B------:R-:W-:Y:S01]  /*75d0*/  FMUL R30, R38.reuse, R34 ;  /* 0x00000022261e7220 */ /* 0x040fe20000400000 */
[----:B------:R-:W-:Y:S01]  /*75e0*/  FFMA R31, R41, R70, R31 ;  /* 0x00000046291f7223 */ /* 0x000fe2000000001f */
[----:B------:R-:W-:Y:S01]  /*75f0*/  FMUL R35, R38, R35 ;  /* 0x0000002326237220 */ /* 0x000fe20000400000 */
[----:B------:R-:W-:Y:S01]  /*7600*/  F2FP.SATFINITE.E4M3.F32.PACK_AB_MERGE_C R106, R15, R10, RZ ;  /* 0x0000000a0f6a723e */ /* 0x000fe200048070ff */
[----:B------:R-:W-:Y:S01]  /*7610*/  FFMA R28, R41, R67, R28 ;  /* 0x00000043291c7223 */ /* 0x000fe2000000001c */
[----:B------:R-:W-:Y:S01]  /*7620*/  F2FP.SATFINITE.E4M3.F32.PACK_AB_MERGE_C R107, R19, R14, RZ ;  /* 0x0000000e136b723e */ /* 0x000fe200048070ff */
[C---:B------:R-:W-:Y:S01]  /*7630*/  FFMA R29, R41.reuse, R40, R29 ;  /* 0x00000028291d7223 */ /* 0x040fe2000000001d */
[C---:B------:R-:W-:Y:S01]  /*7640*/  FFMA R30, R41.reuse, R69, R30 ;  /* 0x00000045291e7223 */ /* 0x040fe2000000001e */
[----:B------:R-:W-:Y:S01]  /*7650*/  FFMA R35, R41, R42, R35 ;  /* 0x0000002a29237223 */ /* 0x000fe20000000023 */
[----:B------:R-:W-:Y:S02]  /*7660*/  F2FP.SATFINITE.E4M3.F32.PACK_AB_MERGE_C R106, R9, R8, R106 ;  /* 0x00000008096a723e */ /* 0x000fe4000480706a */
[----:B------:R-:W-:Y:S02]  /*7670*/  F2FP.SATFINITE.E4M3.F32.PACK_AB_MERGE_C R107, R13, R12, R107 ;  /* 0x0000000c0d6b723e */ /* 0x000fe4000480706b */
[----:B------:R-:W-:Y:S02]  /*7680*/  F2FP.SATFINITE.E4M3.F32.PACK_AB_MERGE_C R108, R23, R18, RZ ;  /* 0x00000012176c723e */ /* 0x000fe400048070ff */
[----:B------:R-:W-:Y:S01]  /*7690*/  F2FP.SATFINITE.E4M3.F32.PACK_AB_MERGE_C R109, R27, R22, RZ ;  /* 0x000000161b6d723e */ /* 0x000fe200048070ff */
[----:B------:R1:W-:Y:S01]  /*76a0*/  STS.128 [R84+UR44+0x4400], R104 ;  /* 0x0044006854007988 */ /* 0x0003e20008000c2c */
[----:B------:R-:W-:Y:S02]  /*76b0*/  F2FP.SATFINITE.E4M3.F32.PACK_AB_MERGE_C R113, R31, R26, RZ ;  /* 0x0000001a1f71723e */ /* 0x000fe400048070ff */
[----:B------:R-:W-:Y:S02]  /*76c0*/  F2FP.SATFINITE.E4M3.F32.PACK_AB_MERGE_C R114, R35, R30, RZ ;  /* 0x0000001e2372723e */ /* 0x000fe400048070ff */
[----:B------:R-:W-:Y:S02]  /*76d0*/  F2FP.SATFINITE.E4M3.F32.PACK_AB_MERGE_C R108, R17, R16, R108 ;  /* 0x00000010116c723e */ /* 0x000fe4000480706c */
[----:B------:R-:W-:Y:S02]  /*76e0*/  F2FP.SATFINITE.E4M3.F32.PACK_AB_MERGE_C R109, R21, R20, R109 ;  /* 0x00000014156d723e */ /* 0x000fe4000480706d */
[----:B------:R-:W-:Y:S02]  /*76f0*/  F2FP.SATFINITE.E4M3.F32.PACK_AB_MERGE_C R110, R25, R24, R113 ;  /* 0x00000018196e723e */ /* 0x000fe40004807071 */
[----:B------:R-:W-:Y:S02]  /*7700*/  F2FP.SATFINITE.E4M3.F32.PACK_AB_MERGE_C R111, R29, R28, R114 ;  /* 0x0000001c1d6f723e */ /* 0x000fe40004807072 */
[----:B------:R-:W-:Y:S02]  /*7710*/  LEA R112, R93, UR44, 0x3 ;  /* 0x0000002c5d707c11 */ /* 0x000fe4000f8e18ff */
[----:B------:R-:W-:Y:S01]  /*7720*/  @P6 SHF.L.U32 R113, R91, 0x1f, RZ ;  /* 0x0000001f5b716819 */ /* 0x000fe200000006ff */
[----:B------:R1:W-:Y:S01]  /*7730*/  STS.128 [R99+0x4410], R108 ;  /* 0x0044106c63007388 */ /* 0x0003e20000000c00 */
[----:B------:R-:W-:Y:S01]  /*7740*/  @!PT LDS RZ, [RZ] ;  /* 0x00000000fffff984 */ /* 0x000fe20000000800 */
[----:B------:R-:W-:Y:S01]  /*7750*/  @!PT LDS RZ, [RZ] ;  /* 0x00000000fffff984 */ /* 0x000fe20000000800 */
[----:B------:R-:W-:Y:S01]  /*7760*/  @!PT LDS RZ, [RZ] ;  /* 0x00000000fffff984 */ /* 0x000fe20000000800 */
[----:B------:R-:W-:Y:S01]  /*7770*/  @!PT LDS RZ, [RZ] ;  /* 0x00000000fffff984 */ /* 0x000fe20000000800 */
[----:B------:R2:W-:Y:S07]  /*7780*/  MEMBAR.ALL.CTA ;  /* 0x0000000000007992 */ /* 0x0005ee0000008000 */
[----:B--2---:R-:W2:Y:S02]  /*7790*/  FENCE.VIEW.ASYNC.S ;  /* 0x00000000000073c6 */ /* 0x004ea40000000000 */
[----:B--2---:R-:W-:Y:S06]  /*77a0*/  BAR.SYNC.DEFER_BLOCKING 0x1, 0x80 ;  /* 0x0042000000007b1d */ /* 0x004fec0000010000 */
[----:B------:R-:W-:Y:S05]  /*77b0*/  @P0 BRA `(.L_x_123) ;  /* 0x0000000000280947 */ /* 0x000fea0003800000 */
[----:B------:R-:W-:Y:S01]  /*77c0*/  UIADD3 UR4, UPT, UPT, UR44, 0x4400, URZ ;  /* 0x000044002c047890 */ /* 0x000fe2000fffe0ff */
[----:B------:R-:W-:Y:S05]  /*77d0*/  UMOV UR51, UR36 ;  /* 0x0000002400337c82 */ /* 0x000fea0008000000 */
[----:B------:R-:W-:Y:S01]  /*77e0*/  MOV R96, UR4 ;  /* 0x0000000400607c02 */ /* 0x000fe20008000f00 */
[----:B------:R-:W-:Y:S03]  /*77f0*/  UIADD3 UR4, UP0, UPT, UR62, 0x680, URZ ;  /* 0x000006803e047890 */ /* 0x000fe6000ff1e0ff */
[----:B------:R-:W-:Y:S01]  /*7800*/  R2UR UR48, R96 ;  /* 0x00000000603072ca */ /* 0x000fe200000e0000 */
[----:B------:R-:W-:Y:S11]  /*7810*/  UIADD3.X UR5, UPT, UPT, URZ, UR63, URZ, UP0, !UPT ;  /* 0x0000003fff057290 */ /* 0x000ff600087fe4ff */
[----:B------:R-:W-:Y:S01]  /*7820*/  @!UPT UIADD3 URZ, UPT, UPT, URZ, URZ, URZ ;  /* 0x000000fffffff290 */ /* 0x000fe2000fffe0ff */
[----:B------:R2:W-:Y:S01]  /*7830*/  UTMASTG.3D [UR48], [UR4] ;  /* 0x00000030040073b5 */ /* 0x0005e20008010000 */
[----:B------:R0:W-:Y:S01]  /*7840*/  UTMACMDFLUSH ;  /* 0x00000000000079b7 */ /* 0x0001e20000000000 */
[----:B--2---:R-:W-:Y:S04]  /*7850*/  DEPBAR.LE SB0, 0x1 ;  /* 0x000080400000791a */ /* 0x004fe80000000000 */
.L_x_123:
[----:B------:R-:W-:Y:S05]  /*7860*/  BSYNC.RECONVERGENT B0 ;  /* 0x0000000000007941 */ /* 0x000fea0003800200 */
.L_x_122:
[----:B------:R-:W-:Y:S06]  /*7870*/  BAR.SYNC.DEFER_BLOCKING 0x1, 0x80 ;  /* 0x0042000000007b1d */ /* 0x000fec0000010000 */
[----:B------:R-:W2:Y:S01]  /*7880*/  @P6 SYNCS.PHASECHK.TRANS64.TRYWAIT P0, [R112+URZ+0x140], R113 ;  /* 0x00014071700065a7 */ /* 0x000ea200080011ff */
[----:B------:R-:W-:Y:S01]  /*7890*/  BSSY B1, `(.L_x_124) ;  /* 0x0000020000017945 */ /* 0x000fe20003800000 */
[----:B--2---:R-:W-:Y:S03]  /*78a0*/  @P6 SEL R100, RZ, 0x1, !P0 ;  /* 0x00000001ff646807 */ /* 0x004fe60004000000 */
[----:B------:R-:W-:Y:S05]  /*78b0*/  @!P6 BRA `(.L_x_125) ;  /* 0x000000000074e947 */ /* 0x000fea0003800000 */
[----:B------:R-:W-:Y:S01]  /*78c0*/  ISETP.NE.AND P1, PT, R101, RZ, PT ;  /* 0x000000ff6500720c */ /* 0x000fe20003f25270 */
[----:B------:R-:W2:Y:S01]  /*78d0*/  S2R R0, SR_CgaCtaId ;  /* 0x0000000000007919 */ /* 0x000ea20000008800 */
[----:B------:R-:W-:Y:S01]  /*78e0*/  ISETP.NE.AND P0, PT, R100, RZ, PT ;  /* 0x000000ff6400720c */ /* 0x000fe20003f05270 */
[----:B------:R-:W-:Y:S10]  /*78f0*/  BSSY B0, `(.L_x_126) ;  /* 0x0000008000007945 */ /* 0x000ff40003800000 */
[----:B------:R-:W-:Y:S05]  /*7900*/  @P1 IMAD R2, R93, 0x1000, R84 ;  /* 0x000010005d021824 */ /* 0x000fea00078e0254 */
[----:B------:R-:W-:Y:S05]  /*7910*/  @P1 IADD3 R4, PT, PT, R2, UR44, RZ ;  /* 0x0000002c02041c10 */ /* 0x000fea000fffe0ff */
[----:B------:R-:W-:Y:S01]  /*7920*/  @P1 IMAD.IADD R4, R4, 0x1, R103 ;  /* 0x0000000104041824 */ /* 0x000fe200078e0267 */
[----:B------:R-:W-:Y:S06]  /*7930*/  @P0 BRA `(.L_x_127) ;  /* 0x00000000000c0947 */ /* 0x000fec0003800000 */
[----:B------:R-:W-:Y:S04]  /*7940*/  SHF.L.U32 R3, R91, 0x1f, RZ ;  /* 0x0000001f5b037819 */ /* 0x000fe800000006ff */
[----:B------:R-:W3:Y:S02]  /*7950*/  SYNCS.PHASECHK.TRANS64.TRYWAIT P0, [R112+URZ+0x140], R3 ;  /* 0x00014003700075a7 */ /* 0x000ee400080011ff */
[----:B---3--:R-:W-:Y:S05]  /*7960*/  @!P0 BRA `(.L_x_128) ;  /* 0x0000003800448947 */ /* 0x008fea0003800000 */
.L_x_127:
[----:B------:R-:W-:Y:S05]  /*7970*/  BSYNC B0 ;  /* 0x0000000000007941 */ /* 0x000fea0003800000 */
.L_x_126:
[----:B------:R-:W-:Y:S01]  /*7980*/  ISETP.NE.AND P0, PT, R101, RZ, PT ;  /* 0x000000ff6500720c */ /* 0x000fe20003f05270 */
[----:B---3--:R-:W-:Y:S02]  /*7990*/  VIADD R3, R112, 0x160 ;  /* 0x0000016070037836 */ /* 0x008fe40000000000 */
[----:B------:R-:W-:Y:S03]  /*79a0*/  VIADD R93, R93, 0x1 ;  /* 0x000000015d5d7836 */ /* 0x000fe60000000000 */
[----:B--2---:R-:W-:Y:S07]  /*79b0*/  PRMT R0, R0, 0x654, R3 ;  /* 0x0000065400007816 */ /* 0x004fee0000000003 */
[----:B------:R2:W3:Y:S04]  /*79c0*/  @P0 LDS.128 R72, [R2+UR44+0x400] ;  /* 0x0004002c02480984 */ /* 0x0004e80008000c00 */
[----:B------:R2:W4:Y:S01]  /*79d0*/  @P0 LDS.128 R76, [R4+0x410] ;  /* 0x00041000044c0984 */ /* 0x0005220000000c00 */
        /* <DEDUP_REMOVED lines=10> */
[----:B--23--:R-:W-:Y:S02]  /*7a80*/  LOP3.LUT R91, R91, R0, RZ, 0x3c, !PT ;  /* 0x000000005b5b7212 */ /* 0x00cfe400078e3cff */
.L_x_125:
[----:B------:R-:W-:Y:S05]  /*7a90*/  BSYNC B1 ;  /* 0x0000000000017941 */ /* 0x000fea0003800000 */
.L_x_124:
[----:B------:R-:W-:Y:S05]  /*7aa0*/  VIADD R3, R39, 0x40 ;  /* 0x0000004027037836 */ /* 0x000fea0000000000 */
[----:B------:R-:W-:Y:S04]  /*7ab0*/  SHF.R.U32.HI R3, RZ, 0x15, R3 ;  /* 0x00000015ff037819 */ /* 0x000fe80000011603 */
[----:B------:R-:W-:Y:S11]  /*7ac0*/  LOP3.LUT P0, RZ, R3, 0x3, R86, 0x48, !PT ;  /* 0x0000000303ff7812 */ /* 0x000ff60007804856 */
[----:B------:R-:W-:Y:S02]  /*7ad0*/  @!UPT UIADD3 URZ, UPT, UPT, URZ, URZ, URZ ;  /* 0x000000fffffff290 */ /* 0x000fe4000fffe0ff */
[----:B------:R-:W-:Y:S05]  /*7ae0*/  @!P0 BRA `(.L_x_129) ;  /* 0x0000000000408947 */ /* 0x000fea0003800000 */
[----:B------:R-:W2:Y:S01]  /*7af0*/  LDCU.64 UR8, c[0x4][0x78] ;  /* 0x01000f00ff0877ac */ /* 0x000ea20008000a00 */
[----:B------:R-:W-:Y:S01]  /*7b00*/  MOV R3, 0x0 ;  /* 0x0000000000037802 */ /* 0x000fe20000000f00 */
[----:B------:R-:W-:Y:S02]  /*7b10*/  HFMA2 R12, -RZ, RZ, 0, 5.9604644775390625e-08 ;  /* 0x00000001ff0c7431 */ /* 0x000fe400000001ff */
[----:B------:R-:W-:Y:S02]  /*7b20*/  IMAD.MOV.U32 R8, RZ, RZ, 0x192 ;  /* 0x00000192ff087424 */ /* 0x000fe400078e00ff */
[----:B------:R-:W-:Y:S01]  /*7b30*/  IMAD.MOV.U32 R13, RZ, RZ, RZ ;  /* 0x000000ffff0d7224 */ /* 0x000fe200078e00ff */
[----:B------:R-:W3:Y:S01]  /*7b40*/  LDCU.64 UR6, c[0x4][0x80] ;  /* 0x01001000ff0677ac */ /* 0x000ee20008000a00 */
[----:B------:R-:W1:Y:S01]  /*7b50*/  LDC.64 R2, c[0x4][R3] ;  /* 0x0100000003027b82 */ /* 0x000e620000000a00 */
[----:B------:R-:W5:Y:S01]  /*7b60*/  LDCU.64 UR4, c[0x4][0x18] ;  /* 0x01000300ff0477ac */ /* 0x000f620008000a00 */
[----:B--2---:R-:W-:Y:S01]  /*7b70*/  MOV R5, UR9 ;  /* 0x0000000900057c02 */ /* 0x004fe20008000f00 */
[----:B------:R-:W-:Y:S01]  /*7b80*/  IMAD.U32 R4, RZ, RZ, UR8 ;  /* 0x00000008ff047e24 */ /* 0x000fe2000f8e00ff */
[----:B---3--:R-:W-:Y:S01]  /*7b90*/  MOV R7, UR7 ;  /* 0x0000000700077c02 */ /* 0x008fe20008000f00 */
[----:B------:R-:W-:Y:S01]  /*7ba0*/  IMAD.U32 R6, RZ, RZ, UR6 ;  /* 0x00000006ff067e24 */ /* 0x000fe2000f8e00ff */
[----:B-----5:R-:W-:Y:S01]  /*7bb0*/  MOV R11, UR5 ;  /* 0x00000005000b7c02 */ /* 0x020fe20008000f00 */
[----:B------:R-:W-:Y:S02]  /*7bc0*/  IMAD.U32 R10, RZ, RZ, UR4 ;  /* 0x00000004ff0a7e24 */ /* 0x000fe4000f8e00ff */
[----:B------:R-:W-:Y:S07]  /*7bd0*/  LEPC R20, `(.L_x_129) ;  /* 0x000000001014794e */ /* 0x000fee0000000000 */
[----:B-1--4-:R-:W-:Y:S05]  /*7be0*/  CALL.ABS.NOINC R2 ;  /* 0x0000000002007343 */ /* 0x012fea0003c00000 */
.L_x_129:
        /* <DEDUP_REMOVED lines=14> */
[----:B------:R-:W-:Y:S01]  /*7cd0*/  F2FP.F16.E4M3.UNPACK_B R54, R75 ;  /* 0x0000004bff36723e */ /* 0x000fe200020006ff */
[----:B------:R-:W-:Y:S01]  /*7ce0*/  LDTM.16dp32bit_t0_t15.x32 R4, tmem[UR4+0x40] ;  /* 0x00004004000479ee */ /* 0x000fe20008a80000 */
[----:B------:R-:W2:Y:S01]  /*7cf0*/  LDTM.16dp32bit_t16_t31.x32 R4, tmem[UR4+0x60] ;  /* 0x00006004000479ee */ /* 0x000ea20008aa0000 */
[----:B------:R-:W-:Y:S01]  /*7d00*/  HADD2.F32 R46, -RZ, R46.H1_H1 ;  /* 0x3000002eff2e7230 */ /* 0x000fe20000004100 */
[----:B----4-:R-:W-:Y:S01]  /*7d10*/  F2FP.F16.E4M3.UNPACK_B R58, R76 ;  /* 0x0000004cff3a723e */ /* 0x010fe200020006ff */
[--C-:B------:R-:W-:Y:S01]  /*7d20*/  HADD2.F32 R49, -RZ, R50.reuse.H0_H0 ;  /* 0x20000032ff317230 */ /* 0x100fe20000004100 */
[----:B------:R-:W-:Y:S01]  /*7d30*/  F2FP.F16.E4M3.UNPACK_B R62, R77 ;  /* 0x0000004dff3e723e */ /* 0x000fe200020006ff */
[----:B------:R-:W-:Y:S01]  /*7d40*/  HADD2.F32 R50, -RZ, R50.H1_H1 ;  /* 0x30000032ff327230 */ /* 0x000fe20000004100 */
[----:B------:R-:W-:Y:S01]  /*7d50*/  F2FP.F16.E4M3.UNPACK_B R66, R78 ;  /* 0x0000004eff42723e */ /* 0x000fe200020006ff */
[--C-:B------:R-:W-:Y:S01]  /*7d60*/  HADD2.F32 R53, -RZ, R54.reuse.H0_H0 ;  /* 0x20000036ff357230 */ /* 0x100fe20000004100 */
[----:B------:R-:W-:Y:S01]  /*7d70*/  F2FP.F16.E4M3.UNPACK_B R70, R79 ;  /* 0x0000004fff46723e */ /* 0x000fe200020006ff */
[----:B------:R-:W-:Y:S01]  /*7d80*/  HADD2.F32 R54, -RZ, R54.H1_H1 ;  /* 0x30000036ff367230 */ /* 0x000fe20000004100 */
[----:B------:R-:W-:Y:S01]  /*7d90*/  F2FP.F16.E4M3.UNPACK_B R56, R75.H1 ;  /* 0x0000004bff38723e */ /* 0x000fe200030006ff */
[--C-:B------:R-:W-:Y:S01]  /*7da0*/  HADD2.F32 R57, -RZ, R58.reuse.H0_H0 ;  /* 0x2000003aff397230 */ /* 0x100fe20000004100 */
[----:B------:R-:W-:Y:S01]  /*7db0*/  F2FP.F16.E4M3.UNPACK_B R60, R76.H1 ;  /* 0x0000004cff3c723e */ /* 0x000fe200030006ff */
[----:B------:R-:W-:Y:S01]  /*7dc0*/  HADD2.F32 R58, -RZ, R58.H1_H1 ;  /* 0x3000003aff3a7230 */ /* 0x000fe20000004100 */
[----:B------:R-:W-:Y:S01]  /*7dd0*/  F2FP.F16.E4M3.UNPACK_B R64, R77.H1 ;  /* 0x0000004dff40723e */ /* 0x000fe200030006ff */
[--C-:B------:R-:W-:Y:S01]  /*7de0*/  HADD2.F32 R61, -RZ, R62.reuse.H0_H0 ;  /* 0x2000003eff3d7230 */ /* 0x100fe20000004100 */
[----:B------:R-:W-:Y:S01]  /*7df0*/  F2FP.F16.E4M3.UNPACK_B R68, R78.H1 ;  /* 0x0000004eff44723e */ /* 0x000fe200030006ff */
[----:B------:R-:W-:Y:S01]  /*7e00*/  HADD2.F32 R62, -RZ, R62.H1_H1 ;  /* 0x3000003eff3e7230 */ /* 0x000fe20000004100 */
[----:B------:R-:W-:Y:S01]  /*7e10*/  ISETP.NE.AND P0, PT, R97, RZ, PT ;  /* 0x000000ff6100720c */ /* 0x000fe20003f05270 */
[--C-:B------:R-:W-:Y:S01]  /*7e20*/  HADD2.F32 R65, -RZ, R66.reuse.H0_H0 ;  /* 0x20000042ff417230 */ /* 0x100fe20000004100 */
[----:B------:R-:W-:Y:S01]  /*7e30*/  ISETP.NE.AND P6, PT, R102, RZ, PT ;  /* 0x000000ff6600720c */ /* 0x000fe20003fc5270 */
[----:B------:R-:W-:Y:S02]  /*7e40*/  HADD2.F32 R66, -RZ, R66.H1_H1 ;  /* 0x30000042ff427230 */ /* 0x000fe40000004100 */
[--C-:B------:R-:W-:Y:S02]  /*7e50*/  HADD2.F32 R69, -RZ, R70.reuse.H0_H0 ;  /* 0x20000046ff457230 */ /* 0x100fe40000004100 */
[C---:B--2---:R-:W-:Y:S01]  /*7e60*/  FMUL R0, R38.reuse, R4 ;  /* 0x0000000426007220 */ /* 0x044fe20000400000 */
[C---:B------:R-:W-:Y:S01]  /*7e70*/  FMUL R2, R38.reuse, R5 ;  /* 0x0000000526027220 */ /* 0x040fe20000400000 */
[C---:B------:R-:W-:Y:S01]  /*7e80*/  FMUL R4, R38.reuse, R8 ;  /* 0x0000000826047220 */ /* 0x040fe20000400000 */
[C---:B------:R-:W-:Y:S01]  /*7e90*/  FMUL R5, R38.reuse, R9 ;  /* 0x0000000926057220 */ /* 0x040fe20000400000 */
[C---:B------:R-:W-:Y:S01]  /*7ea0*/  FFMA R0, R41.reuse, R40, R0 ;  /* 0x0000002829007223 */ /* 0x040fe20000000000 */
[C---:B------:R-:W-:Y:S01]  /*7eb0*/  FFMA R2, R41.reuse, R43, R2 ;  /* 0x0000002b29027223 */ /* 0x040fe20000000002 */
        /* <DEDUP_REMOVED lines=10> */
[----:B------:R-:W-:Y:S02]  /*7f60*/  HADD2.F32 R70, -RZ, R70.H1_H1 ;  /* 0x30000046ff467230 */ /* 0x000fe40000004100 */
[C---:B------:R-:W-:Y:S01]  /*7f70*/  FMUL R28, R38.reuse, R32 ;  /* 0x00000020261c7220 */ /* 0x040fe20000400000 */
[C---:B------:R-:W-:Y:S01]  /*7f80*/  FMUL R29, R38.reuse, R33 ;  /* 0x00000021261d7220 */ /* 0x040fe20000400000 */
[C---:B------:R-:W-:Y:S01]  /*7f90*/  FMUL R3, R38.reuse, R6 ;  /* 0x0000000626037220 */ /* 0x040fe20000400000 */
[C---:B------:R-:W-:Y:S01]  /*7fa0*/  FMUL R7, R38.reuse, R7 ;  /* 0x0000000726077220 */ /* 0x040fe20000400000 */
[--C-:B------:R-:W-:Y:S02]  /*7fb0*/  HADD2.F32 R47, -RZ, R48.reuse.H0_H0 ;  /* 0x20000030ff2f7230 */ /* 0x100fe40000004100 */
[C---:B------:R-:W-:Y:S01]  /*7fc0*/  FMUL R6, R38.reuse, R10 ;  /* 0x0000000a26067220 */ /* 0x040fe20000400000 */
[C---:B------:R-:W-:Y:S01]  /*7fd0*/  FFMA R3, R41.reuse, R42, R3 ;  /* 0x0000002a29037223 */ /* 0x040fe20000000003 */
[----:B------:R-:W-:Y:S02]  /*7fe0*/  HADD2.F32 R48, -RZ, R48.H1_H1 ;  /* 0x30000030ff307230 */ /* 0x000fe40000004100 */
[C---:B------:R-:W-:Y:S01]  /*7ff0*/  FFMA R7, R41.reuse, R44, R7 ;  /* 0x0000002c29077223 */ /* 0x040fe20000000007 */
[C---:B------:R-:W-:Y:S01]  /*8000*/  FFMA R4, R41.reuse, R45, R4 ;  /* 0x0000002d29047223 */ /* 0x040fe20000000004 */
[C---:B------:R-:W-:Y:S01]  /*8010*/  FFMA R5, R41.reuse, R46, R5 ;  /* 0x0000002e29057223 */ /* 0x040fe20000000005 */
[----:B------:R-:W-:Y:S01]  /*8020*/  FFMA R6, R41, R47, R6 ;  /* 0x0000002f29067223 */ /* 0x000fe20000000006 */
[----:B------:R-:W-:Y:S01]  /*8030*/  FMUL R11, R38, R11 ;  /* 0x0000000b260b7220 */ /* 0x000fe20000400000 */
[----:B------:R-:W-:Y:S01]  /*8040*/  F2FP.F16.E4M3.UNPACK_B R40, R79.H1 ;  /* 0x0000004fff28723e */ /* 0x000fe200030006ff */
[--C-:B------:R-:W-:Y:S01]  /*8050*/  HADD2.F32 R51, -RZ, R52.reuse.H0_H0 ;  /* 0x20000034ff337230 */ /* 0x100fe20000004100 */
[----:B-1----:R-:W-:Y:S01]  /*8060*/  F2FP.SATFINITE.E4M3.F32.PACK_AB_MERGE_C R105, R7, R3, RZ ;  /* 0x000000030769723e */ /* 0x002fe200048070ff */
[C---:B------:R-:W-:Y:S01]  /*8070*/  FFMA R11, R41.reuse, R48, R11 ;  /* 0x00000030290b7223 */ /* 0x040fe2000000000b */
[C---:B------:R-:W-:Y:S01]  /*8080*/  FFMA R8, R41.reuse, R49, R8 ;  /* 0x0000003129087223 */ /* 0x040fe20000000008 */
[----:B------:R-:W-:Y:S01]  /*8090*/  FFMA R9, R41, R50, R9 ;  /* 0x0000003229097223 */ /* 0x000fe20000000009 */
[----:B------:R-:W-:Y:S01]  /*80a0*/  F2FP.SATFINITE.E4M3.F32.PACK_AB_MERGE_C R104, R2, R0, R105 ;  /* 0x000000000268723e */ /* 0x000fe20004807069 */
[----:B------:R-:W-:Y:S01]  /*80b0*/  HADD2.F32 R52, -RZ, R52.H1_H1 ;  /* 0x30000034ff347230 */ /* 0x000fe20000004100 */
[----:B------:R-:W-:Y:S01]  /*80c0*/  F2FP.SATFINITE.E4M3.F32.PACK_AB_MERGE_C R106, R11, R6, RZ ;  /* 0x000000060b6a723e */ /* 0x000fe200048070ff */
[C---:B------:R-:W-:Y:S01]  /*80d0*/  FMUL R10, R38.reuse, R14 ;  /* 0x0000000e260a7220 */ /* 0x040fe20000400000 */
[C---:B------:R-:W-:Y:S01]  /*80e0*/  FMUL R15, R38.reuse, R15 ;  /* 0x0000000f260f7220 */ /* 0x040fe20000400000 */
[--C-:B------:R-:W-:Y:S01]  /*80f0*/  HADD2.F32 R55, -RZ, R56.reuse.H0_H0 ;  /* 0x20000038ff377230 */ /* 0x100fe20000004100 */
[----:B------:R-:W-:Y:S01]  /*8100*/  F2FP.SATFINITE.E4M3.F32.PACK_AB_MERGE_C R105, R5, R4, R106 ;  /* 0x000000040569723e */ /* 0x000fe2000480706a */
[C---:B------:R-:W-:Y:S01]  /*8110*/  FFMA R10, R41.reuse, R51, R10 ;  /* 0x00000033290a7223 */ /* 0x040fe2000000000a */
[C---:B------:R-:W-:Y:S01]  /*8120*/  FFMA R15, R41.reuse, R52, R15 ;  /* 0x00000034290f7223 */ /* 0x040fe2000000000f */
[C---:B------:R-:W-:Y:S01]  /*8130*/  FFMA R12, R41.reuse, R53, R12 ;  /* 0x00000035290c7223 */ /* 0x040fe2000000000c */
[C---:B------:R-:W-:Y:S01]  /*8140*/  FFMA R13, R41.reuse, R54, R13 ;  /* 0x00000036290d7223 */ /* 0x040fe2000000000d */
[----:B------:R-:W-:Y:S02]  /*8150*/  HADD2.F32 R56, -RZ, R56.H1_H1 ;  /* 0x30000038ff387230 */ /* 0x000fe40000004100 */
[C---:B------:R-:W-:Y:S01]  /*8160*/  FMUL R14, R38.reuse, R18 ;  /* 0x00000012260e7220 */ /* 0x040fe20000400000 */
[C---:B------:R-:W-:Y:S01]  /*8170*/  FMUL R19, R38.reuse, R19 ;  /* 0x0000001326137220 */ /* 0x040fe20000400000 */
[--C-:B------:R-:W-:Y:S02]  /*8180*/  HADD2.F32 R59, -RZ, R60.reuse.H0_H0 ;  /* 0x2000003cff3b7230 */ /* 0x100fe40000004100 */
[C---:B------:R-:W-:Y:S01]  /*8190*/  FMUL R18, R38.reuse, R22 ;  /* 0x0000001626127220 */ /* 0x040fe20000400000 */
[C---:B------:R-:W-:Y:S01]  /*81a0*/  FFMA R14, R41.reuse, R55, R14 ;  /* 0x00000037290e7223 */ /* 0x040fe2000000000e */
[----:B------:R-:W-:Y:S02]  /*81b0*/  HADD2.F32 R60, -RZ, R60.H1_H1 ;  /* 0x3000003cff3c7230 */ /* 0x000fe40000004100 */
        /* <DEDUP_REMOVED lines=8> */
[C---:B------:R-:W-:Y:S01]  /*8240*/  FFMA R23, R41.reuse, R60, R23 ;  /* 0x0000003c29177223 */ /* 0x040fe20000000017 */
[C---:B------:R-:W-:Y:S01]  /*8250*/  FMUL R27, R38.reuse, R27 ;  /* 0x0000001b261b7220 */ /* 0x040fe20000400000 */
[C---:B------:R-:W-:Y:S01]  /*8260*/  FFMA R20, R41.reuse, R61, R20 ;  /* 0x0000003d29147223 */ /* 0x040fe20000000014 */
[C---:B------:R-:W-:Y:S01]  /*8270*/  FFMA R21, R41.reuse, R62, R21 ;  /* 0x0000003e29157223 */ /* 0x040fe20000000015 */
[--C-:B------:R-:W-:Y:S02]  /*8280*/  HADD2.F32 R67, -RZ, R68.reuse.H0_H0 ;  /* 0x20000044ff437230 */ /* 0x100fe40000004100 */
[----:B------:R-:W-:Y:S01]  /*8290*/  FFMA R22, R41, R63, R22 ;  /* 0x0000003f29167223 */ /* 0x000fe20000000016 */
[----:B------:R-:W-:Y:S02]  /*82a0*/  HADD2.F32 R68, -RZ, R68.H1_H1 ;  /* 0x30000044ff447230 */ /* 0x000fe40000004100 */
[C---:B------:R-:W-:Y:S01]  /*82b0*/  FMUL R26, R38.reuse, R30 ;  /* 0x0000001e261a7220 */ /* 0x040fe20000400000 */
[----:B------:R-:W-:Y:S01]  /*82c0*/  F2FP.SATFINITE.E4M3.F32.PACK_AB_MERGE_C R107, R15, R10, RZ ;  /* 0x0000000a0f6b723e */ /* 0x000fe200048070ff */
        /* <DEDUP_REMOVED lines=8> */
[----:B------:R-:W-:Y:S01]  /*8350*/  F2FP.SATFINITE.E4M3.F32.PACK_AB_MERGE_C R106, R9, R8, R107 ;  /* 0x00000008096a723e */ /* 0x000fe2000480706b */
[----:B------:R-:W-:Y:S01]  /*8360*/  FFMA R31, R41, R68, R31 ;  /* 0x00000044291f7223 */ /* 0x000fe2000000001f */
[----:B------:R-:W-:Y:S01]  /*8370*/  FMUL R35, R38, R35 ;  /* 0x0000002326237220 */ /* 0x000fe20000400000 */
[----:B------:R-:W-:Y:S01]  /*8380*/  F2FP.SATFINITE.E4M3.F32.PACK_AB_MERGE_C R107, R19, R14, RZ ;  /* 0x0000000e136b723e */ /* 0x000fe200048070ff */
[C---:B------:R-:W-:Y:S01]  /*8390*/  FFMA R28, R41.reuse, R69, R28 ;  /* 0x00000045291c7223 */ /* 0x040fe2000000001c */
[C---:B------:R-:W-:Y:S01]  /*83a0*/  FFMA R29, R41.reuse, R70, R29 ;  /* 0x00000046291d7223 */ /* 0x040fe2000000001d */
[C---:B------:R-:W-:Y:S01]  /*83b0*/  FFMA R30, R41.reuse, R43, R30 ;  /* 0x0000002b291e7223 */ /* 0x040fe2000000001e */
[----:B------:R-:W-:Y:S01]  /*83c0*/  FFMA R35, R41, R40, R35 ;  /* 0x0000002829237223 */ /* 0x000fe20000000023 */
        /* <DEDUP_REMOVED lines=21> */
[----:B------:R-:W-:Y:S02]  /*8520*/  UIADD3 UR4, UP0, UPT, UR62, 0x680, URZ ;  /* 0x000006803e047890 */ /* 0x000fe4000ff1e0ff */
[----:B------:R-:W-:Y:S02]  /*8530*/  UIADD3 UR9, UPT, UPT, UR49, 0x40, URZ ;  /* 0x0000004031097890 */ /* 0x000fe4000fffe0ff */
[----:B------:R-:W-:Y:S02]  /*8540*/  UIADD3 UR8, UPT, UPT, UR44, 0x5400, URZ ;  /* 0x000054002c087890 */ /* 0x000fe4000fffe0ff */
[----:B------:R-:W-:Y:S01]  /*8550*/  UIADD3.X UR5, UPT, UPT, URZ, UR63, URZ, UP0, !UPT ;  /* 0x0000003fff057290 */ /* 0x000fe200087fe4ff */
[----:B------:R-:W-:Y:S01]  /*8560*/  UMOV UR10, UR50 ;  /* 0x00000032000a7c82 */ /* 0x000fe20008000000 */
[----:B------:R-:W-:Y:S07]  /*8570*/  UMOV UR11, UR36 ;  /* 0x00000024000b7c82 */ /* 0x000fee0008000000 */
[----:B------:R2:W-:Y:S01]  /*8580*/  UTMASTG.3D [UR8], [UR4] ;  /* 0x00000008040073b5 */ /* 0x0005e20008010000 */
[----:B------:R0:W-:Y:S01]  /*8590*/  UTMACMDFLUSH ;  /* 0x00000000000079b7 */ /* 0x0001e20000000000 */
[----:B--2---:R-:W-:Y:S04]  /*85a0*/  DEPBAR.LE SB0, 0x1 ;  /* 0x000080400000791a */ /* 0x004fe80000000000 */
.L_x_131:
[----:B------:R-:W-:Y:S05]  /*85b0*/  BSYNC.RECONVERGENT B0 ;  /* 0x0000000000007941 */ /* 0x000fea0003800200 */
.L_x_130:
        /* <DEDUP_REMOVED lines=16> */
.L_x_135:
[----:B------:R-:W-:Y:S05]  /*86c0*/  BSYNC B0 ;  /* 0x0000000000007941 */ /* 0x000fea0003800000 */
.L_x_134:
        /* <DEDUP_REMOVED lines=17> */
.L_x_133:
[----:B------:R-:W-:Y:S05]  /*87e0*/  BSYNC B1 ;  /* 0x0000000000017941 */ /* 0x000fea0003800000 */
.L_x_132:
        /* <DEDUP_REMOVED lines=21> */
.L_x_137:
        /* <DEDUP_REMOVED lines=18> */
[----:B------:R-:W-:Y:S01]  /*8a60*/  ISETP.NE.AND P6, PT, R102, RZ, PT ;  /* 0x000000ff6600720c */ /* 0x000fe20003fc5270 */
[--C-:B------:R-:W-:Y:S01]  /*8a70*/  HADD2.F32 R49, -RZ, R50.reuse.H0_H0 ;  /* 0x20000032ff317230 */ /* 0x100fe20000004100 */
[----:B----4-:R-:W-:Y:S01]  /*8a80*/  F2FP.F16.E4M3.UNPACK_B R58, R76 ;  /* 0x0000004cff3a723e */ /* 0x010fe200020006ff */
[----:B------:R-:W-:Y:S01]  /*8a90*/  HADD2.F32 R50, -RZ, R50.H1_H1 ;  /* 0x30000032ff327230 */ /* 0x000fe20000004100 */
[----:B------:R-:W-:Y:S01]  /*8aa0*/  F2FP.F16.E4M3.UNPACK_B R62, R77 ;  /* 0x0000004dff3e723e */ /* 0x000fe200020006ff */
[--C-:B------:R-:W-:Y:S01]  /*8ab0*/  HADD2.F32 R53, -RZ, R54.reuse.H0_H0 ;  /* 0x20000036ff357230 */ /* 0x100fe20000004100 */
[----:B------:R-:W-:Y:S01]  /*8ac0*/  F2FP.F16.E4M3.UNPACK_B R66, R78 ;  /* 0x0000004eff42723e */ /* 0x000fe200020006ff */
[----:B------:R-:W-:Y:S01]  /*8ad0*/  HADD2.F32 R54, -RZ, R54.H1_H1 ;  /* 0x30000036ff367230 */ /* 0x000fe20000004100 */
[----:B------:R-:W-:Y:S01]  /*8ae0*/  F2FP.F16.E4M3.UNPACK_B R70, R79 ;  /* 0x0000004fff46723e */ /* 0x000fe200020006ff */
[--C-:B------:R-:W-:Y:S01]  /*8af0*/  HADD2.F32 R57, -RZ, R58.reuse.H0_H0 ;  /* 0x2000003aff397230 */ /* 0x100fe20000004100 */
[----:B------:R-:W-:Y:S01]  /*8b00*/  F2FP.F16.E4M3.UNPACK_B R56, R75.H1 ;  /* 0x0000004bff38723e */ /* 0x000fe200030006ff */
[----:B------:R-:W-:Y:S01]  /*8b10*/  HADD2.F32 R58, -RZ, R58.H1_H1 ;  /* 0x3000003aff3a7230 */ /* 0x000fe20000004100 */
[----:B------:R-:W-:Y:S01]  /*8b20*/  F2FP.F16.E4M3.UNPACK_B R60, R76.H1 ;  /* 0x0000004cff3c723e */ /* 0x000fe200030006ff */
[--C-:B------:R-:W-:Y:S01]  /*8b30*/  HADD2.F32 R61, -RZ, R62.reuse.H0_H0 ;  /* 0x2000003eff3d7230 */ /* 0x100fe20000004100 */
[----:B------:R-:W-:Y:S01]  /*8b40*/  F2FP.F16.E4M3.UNPACK_B R64, R77.H1 ;  /* 0x0000004dff40723e */ /* 0x000fe200030006ff */
[----:B------:R-:W-:Y:S01]  /*8b50*/  HADD2.F32 R62, -RZ, R62.H1_H1 ;  /* 0x3000003eff3e7230 */ /* 0x000fe20000004100 */
[----:B------:R-:W-:Y:S01]  /*8b60*/  F2FP.F16.E4M3.UNPACK_B R68, R78.H1 ;  /* 0x0000004eff44723e */ /* 0x000fe200030006ff */
        /* <DEDUP_REMOVED lines=112> */
[----:B------:R-:W-:Y:S02]  /*9270*/  UIADD3 UR4, UPT, UPT, UR44, 0x4400, URZ ;  /* 0x000044002c047890 */ /* 0x000fe4000fffe0ff */
[----:B------:R-:W-:Y:S01]  /*9280*/  UIADD3 UR9, UPT, UPT, UR49, 0x80, URZ ;  /* 0x0000008031097890 */ /* 0x000fe2000fffe0ff */
[----:B------:R-:W-:Y:S01]  /*9290*/  UMOV UR10, UR50 ;  /* 0x00000032000a7c82 */ /* 0x000fe20008000000 */
[----:B------:R-:W-:Y:S02]  /*92a0*/  UMOV UR11, UR36 ;  /* 0x00000024000b7c82 */ /* 0x000fe40008000000 */
        /* <DEDUP_REMOVED lines=8> */
.L_x_139:
[----:B------:R-:W-:Y:S05]  /*9330*/  BSYNC.RECONVERGENT B0 ;  /* 0x0000000000007941 */ /* 0x000fea0003800200 */
.L_x_138:
        /* <DEDUP_REMOVED lines=16> */
.L_x_143:
[----:B------:R-:W-:Y:S05]  /*9440*/  BSYNC B0 ;  /* 0x0000000000007941 */ /* 0x000fea0003800000 */
.L_x_142:
        /* <DEDUP_REMOVED lines=17> */
.L_x_141:
[----:B------:R-:W-:Y:S05]  /*9560*/  BSYNC B1 ;  /* 0x0000000000017941 */ /* 0x000fea0003800000 */
.L_x_140:
        /* <DEDUP_REMOVED lines=21> */
.L_x_145:
[----:B------:R-:W-:Y:S01]  /*96c0*/  ISETP.NE.AND P0, PT, R97, RZ, PT ;  /* 0x000000ff6100720c */ /* 0x000fe20003f05270 */
[----:B------:R-:W-:Y:S05]  /*96d0*/  WARPSYNC.ALL ;  /* 0x0000000000007948 */ /* 0x000fea0003800000 */
[----:B------:R-:W-:Y:S01]  /*96e0*/  R2UR UR4, R39 ;  /* 0x00000000270472ca */ /* 0x000fe200000e0000 */
[----:B------:R-:W2:Y:S01]  /*96f0*/  S2UR UR6, SR_CgaCtaId ;  /* 0x00000000000679c3 */ /* 0x000ea20000008800 */
[-C--:B------:R-:W-:Y:S01]  /*9700*/  F2FP.F16.E4M3.UNPACK_B R42, R72.reuse ;  /* 0x00000048ff2a723e */ /* 0x080fe200020006ff */
[----:B------:R-:W-:Y:S01]  /*9710*/  BSSY.RECONVERGENT B0, `(.L_x_146) ;  /* 0x000009b000007945 */ /* 0x000fe20003800200 */
[----:B------:R-:W-:Y:S02]  /*9720*/  F2FP.F16.E4M3.UNPACK_B R72, R72.H1 ;  /* 0x00000048ff48723e */ /* 0x000fe400030006ff */
[-C--:B------:R-:W-:Y:S01]  /*9730*/  F2FP.F16.E4M3.UNPACK_B R46, R73.reuse ;  /* 0x00000049ff2e723e */ /* 0x080fe200020006ff */
[--C-:B------:R-:W-:Y:S01]  /*9740*/  HADD2.F32 R40, -RZ, R42.reuse.H0_H0 ;  /* 0x2000002aff287230 */ /* 0x100fe20000004100 */
[----:B------:R-:W-:Y:S01]  /*9750*/  F2FP.F16.E4M3.UNPACK_B R73, R73.H1 ;  /* 0x00000049ff49723e */ /* 0x000fe200030006ff */
[----:B------:R-:W-:Y:S01]  /*9760*/  HADD2.F32 R42, -RZ, R42.H1_H1 ;  /* 0x3000002aff2a7230 */ /* 0x000fe20000004100 */
[-C--:B------:R-:W-:Y:S01]  /*9770*/  F2FP.F16.E4M3.UNPACK_B R50, R74.reuse ;  /* 0x0000004aff32723e */ /* 0x080fe200020006ff */
[----:B------:R-:W-:Y:S01]  /*9780*/  HADD2.F32 R43, -RZ, R72.H0_H0 ;  /* 0x20000048ff2b7230 */ /* 0x000fe20000004100 */
[----:B------:R-:W-:Y:S01]  /*9790*/  F2FP.F16.E4M3.UNPACK_B R74, R74.H1 ;  /* 0x0000004aff4a723e */ /* 0x000fe200030006ff */
[----:B------:R-:W-:Y:S01]  /*97a0*/  LDTM.16dp32bit_t0_t15.x32 R4, tmem[UR4+0xc0] ;  /* 0x0000c004000479ee */ /* 0x000fe20008a80000 */
[----:B------:R-:W3:Y:S01]  /*97b0*/  LDTM.16dp32bit_t16_t31.x32 R4, tmem[UR4+0xe0] ;  /* 0x0000e004000479ee */ /* 0x000ee20008aa0000 */
[----:B------:R-:W-:Y:S01]  /*97c0*/  NOP ;  /* 0x0000000000007918 */ /* 0x000fe20000000000 */
[--C-:B------:R-:W-:Y:S01]  /*97d0*/  HADD2.F32 R45, -RZ, R46.reuse.H0_H0 ;  /* 0x2000002eff2d7230 */ /* 0x100fe20000004100 */
[----:B------:R-:W-:Y:S01]  /*97e0*/  R2UR UR5, R71 ;  /* 0x00000000470572ca */ /* 0x000fe200000e0000 */
[----:B------:R-:W-:Y:S01]  /*97f0*/  HADD2.F32 R46, -RZ, R46.H1_H1 ;  /* 0x3000002eff2e7230 */ /* 0x000fe20000004100 */
[----:B------:R-:W-:Y:S01]  /*9800*/  F2FP.F16.E4M3.UNPACK_B R54, R75 ;  /* 0x0000004bff36723e */ /* 0x000fe200020006ff */
        /* <DEDUP_REMOVED lines=10> */
[----:B------:R-:W-:Y:S01]  /*98b0*/  UIADD3 UR4, UPT, UPT, UR5, 0x1d0, URZ ;  /* 0x000001d005047890 */ /* 0x000fe2000fffe0ff */
[----:B------:R-:W-:Y:S01]  /*98c0*/  HADD2.F32 R59, -RZ, R58.H1_H1 ;  /* 0x3000003aff3b7230 */ /* 0x000fe20000004100 */
[----:B------:R-:W-:Y:S01]  /*98d0*/  F2FP.F16.E4M3.UNPACK_B R76, R76.H1 ;  /* 0x0000004cff4c723e */ /* 0x000fe200030006ff */
[--C-:B------:R-:W-:Y:S01]  /*98e0*/  HADD2.F32 R60, -RZ, R62.reuse.H0_H0 ;  /* 0x2000003eff3c7230 */ /* 0x100fe20000004100 */
[----:B------:R-:W-:Y:S01]  /*98f0*/  F2FP.F16.E4M3.UNPACK_B R77, R77.H1 ;  /* 0x0000004dff4d723e */ /* 0x000fe200030006ff */
[----:B------:R-:W-:Y:S01]  /*9900*/  HADD2.F32 R63, -RZ, R62.H1_H1 ;  /* 0x3000003eff3f7230 */ /* 0x000fe20000004100 */
[----:B------:R-:W-:Y:S01]  /*9910*/  F2FP.F16.E4M3.UNPACK_B R78, R78.H1 ;  /* 0x0000004eff4e723e */ /* 0x000fe200030006ff */
[--C-:B------:R-:W-:Y:S01]  /*9920*/  HADD2.F32 R64, -RZ, R66.reuse.H0_H0 ;  /* 0x20000042ff407230 */ /* 0x100fe20000004100 */
[----:B--2---:R-:W-:Y:S01]  /*9930*/  UPRMT UR4, UR6, 0x654, UR4 ;  /* 0x0000065406047896 */ /* 0x004fe20008000004 */
        /* <DEDUP_REMOVED lines=8> */
[----:B------:R-:W-:Y:S01]  /*99c0*/  SYNCS.ARRIVE.TRANS64.RED.A1T0 RZ, [UR4], RZ ;  /* 0x000000ffffff79a7 */ /* 0x000fe20008100404 */
[C---:B------:R-:W-:Y:S01]  /*99d0*/  FMUL R16, R38.reuse, R16 ;  /* 0x0000001026107220 */ /* 0x040fe20000400000 */
[C---:B------:R-:W-:Y:S01]  /*99e0*/  FMUL R17, R38.reuse, R17 ;  /* 0x0000001126117220 */ /* 0x040fe20000400000 */
[C---:B------:R-:W-:Y:S01]  /*99f0*/  FMUL R0, R38.reuse, R20 ;  /* 0x0000001426007220 */ /* 0x040fe20000400000 */
[C---:B------:R-:W-:Y:S01]  /*9a00*/  FMUL R2, R38.reuse, R21 ;  /* 0x0000001526027220 */ /* 0x040fe20000400000 */
[C---:B------:R-:W-:Y:S01]  /*9a10*/  FMUL R20, R38.reuse, R25 ;  /* 0x0000001926147220 */ /* 0x040fe20000400000 */
[----:B------:R-:W-:Y:S02]  /*9a20*/  HADD2.F32 R67, -RZ, R66.H1_H1 ;  /* 0x30000042ff437230 */ /* 0x000fe40000004100 */
[C---:B------:R-:W-:Y:S01]  /*9a30*/  FMUL R6, R38.reuse, R6 ;  /* 0x0000000626067220 */ /* 0x040fe20000400000 */
[----:B------:R-:W-:Y:S02]  /*9a40*/  HADD2.F32 R44, -RZ, R72.H1_H1 ;  /* 0x30000048ff2c7230 */ /* 0x000fe40000004100 */
[C---:B------:R-:W-:Y:S01]  /*9a50*/  FMUL R7, R38.reuse, R7 ;  /* 0x0000000726077220 */ /* 0x040fe20000400000 */
[--C-:B------:R-:W-:Y:S02]  /*9a60*/  HADD2.F32 R47, -RZ, R73.reuse.H0_H0 ;  /* 0x20000049ff2f7230 */ /* 0x100fe40000004100 */
[C---:B------:R-:W-:Y:S01]  /*9a70*/  FFMA R6, R41.reuse, R43, R6 ;  /* 0x0000002b29067223 */ /* 0x040fe20000000006 */
[--C-:B------:R-:W-:Y:S02]  /*9a80*/  HADD2.F32 R40, -RZ, R68.reuse.H0_H0 ;  /* 0x20000044ff287230 */ /* 0x100fe40000004100 */
[C---:B------:R-:W-:Y:S01]  /*9a90*/  FFMA R7, R41.reuse, R44, R7 ;  /* 0x0000002c29077223 */ /* 0x040fe20000000007 */
[C---:B------:R-:W-:Y:S01]  /*9aa0*/  FFMA R8, R41.reuse, R45, R8 ;  /* 0x0000002d29087223 */ /* 0x040fe20000000008 */
[----:B------:R-:W-:Y:S01]  /*9ab0*/  FFMA R9, R41, R46, R9 ;  /* 0x0000002e29097223 */ /* 0x000fe20000000009 */
[----:B------:R-:W-:Y:S02]  /*9ac0*/  HADD2.F32 R43, -RZ, R68.H1_H1 ;  /* 0x30000044ff2b7230 */ /* 0x000fe40000004100 */
[C---:B------:R-:W-:Y:S01]  /*9ad0*/  FMUL R10, R38.reuse, R10 ;  /* 0x0000000a260a7220 */ /* 0x040fe20000400000 */
[----:B------:R-:W-:Y:S01]  /*9ae0*/  HADD2.F32 R48, -RZ, R73.H1_H1 ;  /* 0x30000049ff307230 */ /* 0x000fe20000004100 */
[----:B------:R-:W-:Y:S01]  /*9af0*/  F2FP.SATFINITE.E4M3.F32.PACK_AB_MERGE_C R100, R7, R6, RZ ;  /* 0x000000060764723e */ /* 0x000fe200048070ff */
[C---:B------:R-:W-:Y:S01]  /*9b00*/  FMUL R7, R38.reuse, R24 ;  /* 0x0000001826077220 */ /* 0x040fe20000400000 */
[----:B------:R-:W-:Y:S01]  /*9b10*/  FFMA R10, R41, R47, R10 ;  /* 0x0000002f290a7223 */ /* 0x000fe2000000000a */
[C---:B------:R-:W-:Y:S01]  /*9b20*/  FMUL R24, R38.reuse, R29 ;  /* 0x0000001d26187220 */ /* 0x040fe20000400000 */
[----:B------:R-:W-:Y:S01]  /*9b30*/  F2FP.SATFINITE.E4M3.F32.PACK_AB_MERGE_C R100, R5, R4, R100 ;  /* 0x000000040564723e */ /* 0x000fe20004807064 */
[C---:B------:R-:W-:Y:S01]  /*9b40*/  FMUL R11, R38.reuse, R11 ;  /* 0x0000000b260b7220 */ /* 0x040fe20000400000 */
[--C-:B------:R-:W-:Y:S02]  /*9b50*/  HADD2.F32 R51, -RZ, R74.reuse.H0_H0 ;  /* 0x2000004aff337230 */ /* 0x100fe40000004100 */
[C---:B------:R-:W-:Y:S01]  /*9b60*/  FMUL R14, R38.reuse, R14 ;  /* 0x0000000e260e7220 */ /* 0x040fe20000400000 */
[----:B------:R-:W-:Y:S02]  /*9b70*/  HADD2.F32 R52, -RZ, R74.H1_H1 ;  /* 0x3000004aff347230 */ /* 0x000fe40000004100 */
[C---:B------:R-:W-:Y:S01]  /*9b80*/  FFMA R11, R41.reuse, R48, R11 ;  /* 0x00000030290b7223 */ /* 0x040fe2000000000b */
[C---:B------:R-:W-:Y:S01]  /*9b90*/  FFMA R12, R41.reuse, R49, R12 ;  /* 0x00000031290c7223 */ /* 0x040fe2000000000c */
[C---:B------:R-:W-:Y:S01]  /*9ba0*/  FFMA R13, R41.reuse, R50, R13 ;  /* 0x00000032290d7223 */ /* 0x040fe2000000000d */
[----:B------:R-:W-:Y:S01]  /*9bb0*/  FFMA R14, R41, R51, R14 ;  /* 0x00000033290e7223 */ /* 0x000fe2000000000e */
[C---:B------:R-:W-:Y:S01]  /*9bc0*/  FMUL R15, R38.reuse, R15 ;  /* 0x0000000f260f7220 */ /* 0x040fe20000400000 */
[--C-:B------:R-:W-:Y:S01]  /*9bd0*/  HADD2.F32 R55, -RZ, R75.reuse.H0_H0 ;  /* 0x2000004bff377230 */ /* 0x100fe20000004100 */
[----:B------:R-:W-:Y:S01]  /*9be0*/  F2FP.SATFINITE.E4M3.F32.PACK_AB_MERGE_C R101, R11, R10, RZ ;  /* 0x0000000a0b65723e */ /* 0x000fe200048070ff */
[----:B------:R-:W-:Y:S02]  /*9bf0*/  HADD2.F32 R56, -RZ, R75.H1_H1 ;  /* 0x3000004bff387230 */ /* 0x000fe40000004100 */
[C---:B------:R-:W-:Y:S01]  /*9c00*/  FFMA R15, R41.reuse, R52, R15 ;  /* 0x00000034290f7223 */ /* 0x040fe2000000000f */
[----:B------:R-:W-:Y:S01]  /*9c10*/  FFMA R16, R41, R53, R16 ;  /* 0x0000003529107223 */ /* 0x000fe20000000010 */
[----:B------:R-:W-:Y:S01]  /*9c20*/  F2FP.SATFINITE.E4M3.F32.PACK_AB_MERGE_C R101, R9, R8, R101 ;  /* 0x000000080965723e */ /* 0x000fe20004807065 */
[----:B------:R-:W-:Y:S01]  /*9c30*/  FFMA R17, R41, R54, R17 ;  /* 0x0000003629117223 */ /* 0x000fe20000000011 */
[C---:B------:R-:W-:Y:S01]  /*9c40*/  FMUL R18, R38.reuse, R18 ;  /* 0x0000001226127220 */ /* 0x040fe20000400000 */
[----:B------:R-:W-:Y:S01]  /*9c50*/  F2FP.SATFINITE.E4M3.F32.PACK_AB_MERGE_C R102, R15, R14, RZ ;  /* 0x0000000e0f66723e */ /* 0x000fe200048070ff */
[C---:B------:R-:W-:Y:S01]  /*9c60*/  FMUL R19, R38.reuse, R19 ;  /* 0x0000001326137220 */ /* 0x040fe20000400000 */
[--C-:B------:R-:W-:Y:S02]  /*9c70*/  HADD2.F32 R58, -RZ, R76.reuse.H0_H0 ;  /* 0x2000004cff3a7230 */ /* 0x100fe40000004100 */
[----:B------:R-:W-:Y:S01]  /*9c80*/  FFMA R18, R41, R55, R18 ;  /* 0x0000003729127223 */ /* 0x000fe20000000012 */
[----:B------:R-:W-:Y:S01]  /*9c90*/  F2FP.SATFINITE.E4M3.F32.PACK_AB_MERGE_C R102, R13, R12, R102 ;  /* 0x0000000c0d66723e */ /* 0x000fe20004807066 */
[C---:B------:R-:W-:Y:S01]  /*9ca0*/  FFMA R19, R41.reuse, R56, R19 ;  /* 0x0000003829137223 */ /* 0x040fe20000000013 */
[----:B------:R-:W-:Y:S02]  /*9cb0*/  HADD2.F32 R61, -RZ, R76.H1_H1 ;  /* 0x3000004cff3d7230 */ /* 0x000fe40000004100 */
[C---:B------:R-:W-:Y:S01]  /*9cc0*/  FMUL R3, R38.reuse, R22 ;  /* 0x0000001626037220 */ /* 0x040fe20000400000 */
        /* <DEDUP_REMOVED lines=10> */
[C---:B------:R-:W-:Y:S01]  /*9d70*/  FMUL R23, R38.reuse, R28 ;  /* 0x0000001c26177220 */ /* 0x040fe20000400000 */
[----:B------:R-:W-:Y:S01]  /*9d80*/  F2FP.F16.E4M3.UNPACK_B R79, R79.H1 ;  /* 0x0000004fff4f723e */ /* 0x000fe200030006ff */
        /* <DEDUP_REMOVED lines=9> */
[C---:B------:R-:W-:Y:S01]  /*9e20*/  FFMA R24, R41.reuse, R67, R24 ;  /* 0x0000004329187223 */ /* 0x040fe20000000018 */
[C---:B------:R-:W-:Y:S01]  /*9e30*/  FMUL R28, R38.reuse, R33 ;  /* 0x00000021261c7220 */ /* 0x040fe20000400000 */
[--C-:B------:R-:W-:Y:S02]  /*9e40*/  HADD2.F32 R42, -RZ, R79.reuse.H0_H0 ;  /* 0x2000004fff2a7230 */ /* 0x100fe40000004100 */
[C---:B------:R-:W-:Y:S01]  /*9e50*/  FFMA R25, R41.reuse, R66, R25 ;  /* 0x0000004229197223 */ /* 0x040fe20000000019 */
[----:B------:R-:W-:Y:S02]  /*9e60*/  HADD2.F32 R71, -RZ, R79.H1_H1 ;  /* 0x3000004fff477230 */ /* 0x000fe40000004100 */
[C---:B------:R-:W-:Y:S01]  /*9e70*/  FMUL R29, R38.reuse, R34 ;  /* 0x00000022261d7220 */ /* 0x040fe20000400000 */
        /* <DEDUP_REMOVED lines=9> */
[----:B-1----:R-:W-:Y:S01]  /*9f10*/  F2FP.SATFINITE.E4M3.F32.PACK_AB_MERGE_C R105, R22, R21, RZ ;  /* 0x000000151669723e */ /* 0x002fe200048070ff */
[----:B------:R1:W-:Y:S01]  /*9f20*/  STS.128 [R84+UR44+0x5400], R100 ;  /* 0x0054006454007988 */ /* 0x0003e20008000c2c */
[----:B------:R-:W-:Y:S02]  /*9f30*/  F2FP.SATFINITE.E4M3.F32.PACK_AB_MERGE_C R64, R26, R25, RZ ;  /* 0x000000191a40723e */ /* 0x000fe400048070ff */
[----:B------:R-:W-:Y:S02]  /*9f40*/  F2FP.SATFINITE.E4M3.F32.PACK_AB_MERGE_C R67, R30, R29, RZ ;  /* 0x0000001d1e43723e */ /* 0x000fe400048070ff */
[----:B------:R-:W-:Y:S02]  /*9f50*/  F2FP.SATFINITE.E4M3.F32.PACK_AB_MERGE_C R104, R2, R0, R3 ;  /* 0x000000000268723e */ /* 0x000fe40004807003 */
[----:B------:R-:W-:Y:S02]  /*9f60*/  F2FP.SATFINITE.E4M3.F32.PACK_AB_MERGE_C R105, R20, R7, R105 ;  /* 0x000000071469723e */ /* 0x000fe40004807069 */
[----:B------:R-:W-:Y:S02]  /*9f70*/  F2FP.SATFINITE.E4M3.F32.PACK_AB_MERGE_C R106, R24, R23, R64 ;  /* 0x00000017186a723e */ /* 0x000fe40004807040 */
[----:B------:R-:W-:Y:S02]  /*9f80*/  F2FP.SATFINITE.E4M3.F32.PACK_AB_MERGE_C R107, R28, R27, R67 ;  /* 0x0000001b1c6b723e */ /* 0x000fe40004807043 */
[----:B------:R-:W-:Y:S03]  /*9f90*/  IADD3 R36, PT, PT, R36, 0x1, RZ ;  /* 0x0000000124247810 */ /* 0x000fe60007ffe0ff */
        /* <DEDUP_REMOVED lines=18> */
.L_x_147:
[----:B------:R-:W-:Y:S05]  /*a0c0*/  BSYNC.RECONVERGENT B0 ;  /* 0x0000000000007941 */ /* 0x000fea0003800200 */
.L_x_146:
[----:B------:R-:W-:Y:S01]  /*a0d0*/  R2UR UR4, R87 ;  /* 0x00000000570472ca */ /* 0x000fe200000e0000 */
[----:B------:R-:W-:Y:S01]  /*a0e0*/  BAR.SYNC.DEFER_BLOCKING 0x1, 0x80 ;  /* 0x0042000000007b1d */ /* 0x000fe20000010000 */
[C---:B------:R-:W-:Y:S01]  /*a0f0*/  ISETP.NE.AND P0, PT, R89.reuse, 0x2, PT ;  /* 0x000000025900780c */ /* 0x040fe20003f05270 */
[----:B------:R-:W-:Y:S01]  /*a100*/  UISETP.NE.AND UP0, UPT, UR45, URZ, UPT ;  /* 0x000000ff2d00728c */ /* 0x000fe2000bf05270 */
[----:B------:R-:W-:Y:S01]  /*a110*/  ISETP.NE.AND P1, PT, R36, 0x4, PT ;  /* 0x000000042400780c */ /* 0x000fe20003f25270 */
[----:B------:R-:W-:Y:S01]  /*a120*/  UIADD3 UR30, UPT, UPT, UR38, UR59, URZ ;  /* 0x0000003b261e7290 */ /* 0x000fe2000fffe0ff */
[----:B------:R-:W-:Y:S02]  /*a130*/  SEL R5, RZ, 0x1, P0 ;  /* 0x00000001ff057807 */ /* 0x000fe40000000000 */
[----:B------:R-:W-:Y:S02]  /*a140*/  SEL R3, RZ, 0x1, P1 ;  /* 0x00000001ff037807 */ /* 0x000fe40000800000 */
[----:B------:R-:W-:Y:S02]  /*a150*/  LOP3.LUT R92, R92, R5, RZ, 0x3c, !PT ;  /* 0x000000055c5c7212 */ /* 0x000fe400078e3cff */
[----:B------:R-:W-:Y:S01]  /*a160*/  LOP3.LUT R94, R94, R3, RZ, 0x3c, !PT ;  /* 0x000000035e5e7212 */ /* 0x000fe200078e3cff */
[----:B------:R-:W-:Y:S01]  /*a170*/  UIADD3 UR31, UPT, UPT, UR37, UR4, URZ ;  /* 0x00000004251f7290 */ /* 0x000fe2000fffe0ff */
[----:B------:R-:W-:Y:S02]  /*a180*/  SEL R89, R89, RZ, P0 ;  /* 0x000000ff59597207 */ /* 0x000fe40000000000 */
[----:B------:R-:W-:Y:S01]  /*a190*/  SEL R36, R36, RZ, P1 ;  /* 0x000000ff24247207 */ /* 0x000fe20000800000 */
[----:B------:R-:W-:Y:S01]  /*a1a0*/  UMOV UR36, UR58 ;  /* 0x0000003a00247c82 */ /* 0x000fe20008000000 */
[----:B------:R-:W-:Y:S07]  /*a1b0*/  BRA.U UP0, `(.L_x_148) ;  /* 0xffffffb900e07547 */ /* 0x000fee000b83ffff */
[----:B------:R-:W-:Y:S05]  /*a1c0*/  EXIT ;  /* 0x000000000000794d */ /* 0x000fea0003800000 */
.L_x_25:
[----:B-1----:R1:W3:Y:S02]  /*a1d0*/  SYNCS.PHASECHK.TRANS64.TRYWAIT P0, [R0+URZ+0x200], R3 ;  /* 0x00020003000075a7 */ /* 0x0022e400080011ff */
[----:B---3--:R-:W-:Y:S05]  /*a1e0*/  @!P0 NANOSLEEP.SYNCS 0x989680 ;  /* 0x009896800000895d */ /* 0x008fea0003900000 */
[----:B------:R-:W3:Y:S02]  /*a1f0*/  @!P0 SYNCS.PHASECHK.TRANS64 P0, [R0+URZ+0x200], R3 ;  /* 0x00020003000085a7 */ /* 0x000ee400080010ff */
[----:B---3--:R-:W-:Y:S05]  /*a200*/  @!P0 BRA `(.L_x_25) ;  /* 0xfffffffc00f08947 */ /* 0x008fea000383ffff */
[----:B------:R-:W-:Y:S05]  /*a210*/  BRA `(.L_x_149) ;  /* 0xffffff7800487947 */ /* 0x000fea000383ffff */
.L_x_28:
[----:B-1----:R-:W-:-:S07]  /*a220*/  MOV R0, UR33 ;  /* 0x0000002100007c02 */ /* 0x002fce0008000f00 */
.L_x_150:
[----:B-1----:R1:W3:Y:S02]  /*a230*/  SYNCS.PHASECHK.TRANS64.TRYWAIT P0, [R0+URZ+0xa0], R3 ;  /* 0x0000a003000075a7 */ /* 0x0022e400080011ff */
[----:B---3--:R-:W-:Y:S05]  /*a240*/  @!P0 NANOSLEEP.SYNCS 0x989680 ;  /* 0x009896800000895d */ /* 0x008fea0003900000 */
[----:B------:R-:W3:Y:S02]  /*a250*/  @!P0 SYNCS.PHASECHK.TRANS64 P0, [R0+URZ+0xa0], R3 ;  /* 0x0000a003000085a7 */ /* 0x000ee400080010ff */
[----:B---3--:R-:W-:Y:S05]  /*a260*/  @!P0 BRA `(.L_x_150) ;  /* 0xfffffffc00f08947 */ /* 0x008fea000383ffff */
[----:B------:R-:W-:Y:S05]  /*a270*/  BRA `(.L_x_27) ;  /* 0xffffff7800887947 */ /* 0x000fea000383ffff */
.L_x_35:
[----:B-1----:R-:W-:-:S07]  /*a280*/  MOV R0, UR9 ;  /* 0x0000000900007c02 */ /* 0x002fce0008000f00 */
.L_x_151:
[----:B-1----:R1:W3:Y:S02]  /*a290*/  SYNCS.PHASECHK.TRANS64.TRYWAIT P0, [R0+URZ+0xa0], R3 ;  /* 0x0000a003000075a7 */ /* 0x0022e400080011ff */
[----:B---3--:R-:W-:Y:S05]  /*a2a0*/  @!P0 NANOSLEEP.SYNCS 0x989680 ;  /* 0x009896800000895d */ /* 0x008fea0003900000 */
[----:B------:R-:W3:Y:S02]  /*a2b0*/  @!P0 SYNCS.PHASECHK.TRANS64 P0, [R0+URZ+0xa0], R3 ;  /* 0x0000a003000085a7 */ /* 0x000ee400080010ff */
[----:B---3--:R-:W-:Y:S05]  /*a2c0*/  @!P0 BRA `(.L_x_151) ;  /* 0xfffffffc00f08947 */ /* 0x008fea000383ffff */
[----:B------:R-:W-:Y:S05]  /*a2d0*/  BRA `(.L_x_34) ;  /* 0xffffff7c00447947 */ /* 0x000fea000383ffff */
.L_x_40:
[----:B-1----:R1:W3:Y:S02]  /*a2e0*/  SYNCS.PHASECHK.TRANS64.TRYWAIT P0, [R3+URZ+0x190], R0 ;  /* 0x00019000030075a7 */ /* 0x0022e400080011ff */
[----:B---3--:R-:W-:Y:S05]  /*a2f0*/  @!P0 NANOSLEEP.SYNCS 0x989680 ;  /* 0x009896800000895d */ /* 0x008fea0003900000 */
[----:B------:R-:W3:Y:S02]  /*a300*/  @!P0 SYNCS.PHASECHK.TRANS64 P0, [R3+URZ+0x190], R0 ;  /* 0x00019000030085a7 */ /* 0x000ee400080010ff */
[----:B---3--:R-:W-:Y:S05]  /*a310*/  @!P0 BRA `(.L_x_40) ;  /* 0xfffffffc00f08947 */ /* 0x008fea000383ffff */
[----:B------:R-:W-:Y:S05]  /*a320*/  BRA `(.L_x_152) ;  /* 0xffffff7c00e47947 */ /* 0x000fea000383ffff */
.L_x_44:
[----:B-1----:R-:W-:-:S07]  /*a330*/  MOV R0, UR4 ;  /* 0x0000000400007c02 */ /* 0x002fce0008000f00 */
.L_x_153:
[----:B-1----:R1:W3:Y:S02]  /*a340*/  SYNCS.PHASECHK.TRANS64.TRYWAIT P0, [R0+URZ], R3 ;  /* 0x00000003000075a7 */ /* 0x0022e400080011ff */
[----:B---3--:R-:W-:Y:S05]  /*a350*/  @!P0 NANOSLEEP.SYNCS 0x989680 ;  /* 0x009896800000895d */ /* 0x008fea0003900000 */
[----:B------:R-:W3:Y:S02]  /*a360*/  @!P0 SYNCS.PHASECHK.TRANS64 P0, [R0+URZ], R3 ;  /* 0x00000003000085a7 */ /* 0x000ee400080010ff */
[----:B---3--:R-:W-:Y:S05]  /*a370*/  @!P0 BRA `(.L_x_153) ;  /* 0xfffffffc00f08947 */ /* 0x008fea000383ffff */
[----:B------:R-:W-:Y:S05]  /*a380*/  BRA `(.L_x_154) ;  /* 0xffffff84008c7947 */ /* 0x000fea000383ffff */
.L_x_45:
[----:B------:R-:W-:-:S07]  /*a390*/  MOV R0, UR5 ;  /* 0x0000000500007c02 */ /* 0x000fce0008000f00 */
.L_x_155:
[----:B-1----:R1:W3:Y:S02]  /*a3a0*/  SYNCS.PHASECHK.TRANS64.TRYWAIT P0, [R0+URZ], R3 ;  /* 0x00000003000075a7 */ /* 0x0022e400080011ff */
[----:B---3--:R-:W-:Y:S05]  /*a3b0*/  @!P0 NANOSLEEP.SYNCS 0x989680 ;  /* 0x009896800000895d */ /* 0x008fea0003900000 */
[----:B------:R-:W3:Y:S02]  /*a3c0*/  @!P0 SYNCS.PHASECHK.TRANS64 P0, [R0+URZ], R3 ;  /* 0x00000003000085a7 */ /* 0x000ee400080010ff */
[----:B---3--:R-:W-:Y:S05]  /*a3d0*/  @!P0 BRA `(.L_x_155) ;  /* 0xfffffffc00f08947 */ /* 0x008fea000383ffff */
[----:B------:R-:W-:Y:S05]  /*a3e0*/  BRA `(.L_x_156) ;  /* 0xffffff8400987947 */ /* 0x000fea000383ffff */
.L_x_46:
[----:B------:R-:W-:-:S07]  /*a3f0*/  MOV R0, UR5 ;  /* 0x0000000500007c02 */ /* 0x000fce0008000f00 */
.L_x_157:
[----:B-1----:R1:W3:Y:S02]  /*a400*/  SYNCS.PHASECHK.TRANS64.TRYWAIT P0, [R0+URZ], R3 ;  /* 0x00000003000075a7 */ /* 0x0022e400080011ff */
[----:B---3--:R-:W-:Y:S05]  /*a410*/  @!P0 NANOSLEEP.SYNCS 0x989680 ;  /* 0x009896800000895d */ /* 0x008fea0003900000 */
[----:B------:R-:W3:Y:S02]  /*a420*/  @!P0 SYNCS.PHASECHK.TRANS64 P0, [R0+URZ], R3 ;  /* 0x00000003000085a7 */ /* 0x000ee400080010ff */
[----:B---3--:R-:W-:Y:S05]  /*a430*/  @!P0 BRA `(.L_x_157) ;  /* 0xfffffffc00f08947 */ /* 0x008fea000383ffff */
[----:B------:R-:W-:Y:S05]  /*a440*/  BRA `(.L_x_158) ;  /* 0xffffff8400a47947 */ /* 0x000fea000383ffff */
.L_x_47:
[----:B------:R-:W-:-:S07]  /*a450*/  MOV R0, UR5 ;  /* 0x0000000500007c02 */ /* 0x000fce0008000f00 */
.L_x_159:
[----:B-1----:R1:W3:Y:S02]  /*a460*/  SYNCS.PHASECHK.TRANS64.TRYWAIT P0, [R0+URZ], R3 ;  /* 0x00000003000075a7 */ /* 0x0022e400080011ff */
[----:B---3--:R-:W-:Y:S05]  /*a470*/  @!P0 NANOSLEEP.SYNCS 0x989680 ;  /* 0x009896800000895d */ /* 0x008fea0003900000 */
[----:B------:R-:W3:Y:S02]  /*a480*/  @!P0 SYNCS.PHASECHK.TRANS64 P0, [R0+URZ], R3 ;  /* 0x00000003000085a7 */ /* 0x000ee400080010ff */
[----:B---3--:R-:W-:Y:S05]  /*a490*/  @!P0 BRA `(.L_x_159) ;  /* 0xfffffffc00f08947 */ /* 0x008fea000383ffff */
[----:B------:R-:W-:Y:S05]  /*a4a0*/  BRA `(.L_x_160) ;  /* 0xffffff8400b07947 */ /* 0x000fea000383ffff */
.L_x_48:
[----:B------:R-:W-:-:S07]  /*a4b0*/  MOV R0, UR5 ;  /* 0x0000000500007c02 */ /* 0x000fce0008000f00 */
.L_x_161:
[----:B-1----:R1:W3:Y:S02]  /*a4c0*/  SYNCS.PHASECHK.TRANS64.TRYWAIT P0, [R0+URZ], R3 ;  /* 0x00000003000075a7 */ /* 0x0022e400080011ff */
[----:B---3--:R-:W-:Y:S05]  /*a4d0*/  @!P0 NANOSLEEP.SYNCS 0x989680 ;  /* 0x009896800000895d */ /* 0x008fea0003900000 */
[----:B------:R-:W3:Y:S02]  /*a4e0*/  @!P0 SYNCS.PHASECHK.TRANS64 P0, [R0+URZ], R3 ;  /* 0x00000003000085a7 */ /* 0x000ee400080010ff */
[----:B---3--:R-:W-:Y:S05]  /*a4f0*/  @!P0 BRA `(.L_x_161) ;  /* 0xfffffffc00f08947 */ /* 0x008fea000383ffff */
[----:B------:R-:W-:Y:S05]  /*a500*/  BRA `(.L_x_162) ;  /* 0xffffff8400bc7947 */ /* 0x000fea000383ffff */
.L_x_49:
[----:B------:R-:W-:-:S07]  /*a510*/  MOV R0, UR5 ;  /* 0x0000000500007c02 */ /* 0x000fce0008000f00 */
.L_x_163:
[----:B-1----:R1:W3:Y:S02]  /*a520*/  SYNCS.PHASECHK.TRANS64.TRYWAIT P0, [R0+URZ], R3 ;  /* 0x00000003000075a7 */ /* 0x0022e400080011ff */
[----:B---3--:R-:W-:Y:S05]  /*a530*/  @!P0 NANOSLEEP.SYNCS 0x989680 ;  /* 0x009896800000895d */ /* 0x008fea0003900000 */
[----:B------:R-:W3:Y:S02]  /*a540*/  @!P0 SYNCS.PHASECHK.TRANS64 P0, [R0+URZ], R3 ;  /* 0x00000003000085a7 */ /* 0x000ee400080010ff */
[----:B---3--:R-:W-:Y:S05]  /*a550*/  @!P0 BRA `(.L_x_163) ;  /* 0xfffffffc00f08947 */ /* 0x008fea000383ffff */
[----:B------:R-:W-:Y:S05]  /*a560*/  BRA `(.L_x_164) ;  /* 0xffffff8400c87947 */ /* 0x000fea000383ffff */
.L_x_50:
[----:B------:R-:W-:-:S07]  /*a570*/  MOV R0, UR5 ;  /* 0x0000000500007c02 */ /* 0x000fce0008000f00 */
.L_x_165:
[----:B-1----:R1:W3:Y:S02]  /*a580*/  SYNCS.PHASECHK.TRANS64.TRYWAIT P0, [R0+URZ], R3 ;  /* 0x00000003000075a7 */ /* 0x0022e400080011ff */
[----:B---3--:R-:W-:Y:S05]  /*a590*/  @!P0 NANOSLEEP.SYNCS 0x989680 ;  /* 0x009896800000895d */ /* 0x008fea0003900000 */
[----:B------:R-:W3:Y:S02]  /*a5a0*/  @!P0 SYNCS.PHASECHK.TRANS64 P0, [R0+URZ], R3 ;  /* 0x00000003000085a7 */ /* 0x000ee400080010ff */
[----:B---3--:R-:W-:Y:S05]  /*a5b0*/  @!P0 BRA `(.L_x_165) ;  /* 0xfffffffc00f08947 */ /* 0x008fea000383ffff */
[----:B------:R-:W-:Y:S05]  /*a5c0*/  BRA `(.L_x_166) ;  /* 0xffffff8400d47947 */ /* 0x000fea000383ffff */
.L_x_51:
[----:B------:R-:W-:-:S07]  /*a5d0*/  MOV R0, UR5 ;  /* 0x0000000500007c02 */ /* 0x000fce0008000f00 */
.L_x_167:
[----:B-1----:R1:W3:Y:S02]  /*a5e0*/  SYNCS.PHASECHK.TRANS64.TRYWAIT P0, [R0+URZ], R3 ;  /* 0x00000003000075a7 */ /* 0x0022e400080011ff */
[----:B---3--:R-:W-:Y:S05]  /*a5f0*/  @!P0 NANOSLEEP.SYNCS 0x989680 ;  /* 0x009896800000895d */ /* 0x008fea0003900000 */
[----:B------:R-:W3:Y:S02]  /*a600*/  @!P0 SYNCS.PHASECHK.TRANS64 P0, [R0+URZ], R3 ;  /* 0x00000003000085a7 */ /* 0x000ee400080010ff */
[----:B---3--:R-:W-:Y:S05]  /*a610*/  @!P0 BRA `(.L_x_167) ;  /* 0xfffffffc00f08947 */ /* 0x008fea000383ffff */
[----:B------:R-:W-:Y:S05]  /*a620*/  BRA `(.L_x_168) ;  /* 0xffffff8400e07947 */ /* 0x000fea000383ffff */
.L_x_52:
[----:B------:R-:W-:-:S07]  /*a630*/  MOV R0, UR5 ;  /* 0x0000000500007c02 */ /* 0x000fce0008000f00 */
.L_x_169:
[----:B-1----:R1:W3:Y:S02]  /*a640*/  SYNCS.PHASECHK.TRANS64.TRYWAIT P0, [R0+URZ], R3 ;  /* 0x00000003000075a7 */ /* 0x0022e400080011ff */
[----:B---3--:R-:W-:Y:S05]  /*a650*/  @!P0 NANOSLEEP.SYNCS 0x989680 ;  /* 0x009896800000895d */ /* 0x008fea0003900000 */
[----:B------:R-:W3:Y:S02]  /*a660*/  @!P0 SYNCS.PHASECHK.TRANS64 P0, [R0+URZ], R3 ;  /* 0x00000003000085a7 */ /* 0x000ee400080010ff */
[----:B---3--:R-:W-:Y:S05]  /*a670*/  @!P0 BRA `(.L_x_169) ;  /* 0xfffffffc00f08947 */ /* 0x008fea000383ffff */
[----:B------:R-:W-:Y:S05]  /*a680*/  BRA `(.L_x_170) ;  /* 0xffffff8400ec7947 */ /* 0x000fea000383ffff */
.L_x_53:
[----:B------:R-:W-:-:S07]  /*a690*/  MOV R0, UR5 ;  /* 0x0000000500007c02 */ /* 0x000fce0008000f00 */
.L_x_171:
[----:B-1----:R1:W3:Y:S02]  /*a6a0*/  SYNCS.PHASECHK.TRANS64.TRYWAIT P0, [R0+URZ], R3 ;  /* 0x00000003000075a7 */ /* 0x0022e400080011ff */
[----:B---3--:R-:W-:Y:S05]  /*a6b0*/  @!P0 NANOSLEEP.SYNCS 0x989680 ;  /* 0x009896800000895d */ /* 0x008fea0003900000 */
[----:B------:R-:W3:Y:S02]  /*a6c0*/  @!P0 SYNCS.PHASECHK.TRANS64 P0, [R0+URZ], R3 ;  /* 0x00000003000085a7 */ /* 0x000ee400080010ff */
[----:B---3--:R-:W-:Y:S05]  /*a6d0*/  @!P0 BRA `(.L_x_171) ;  /* 0xfffffffc00f08947 */ /* 0x008fea000383ffff */
[----:B------:R-:W-:Y:S05]  /*a6e0*/  BRA `(.L_x_172) ;  /* 0xffffff8400f87947 */ /* 0x000fea000383ffff */
.L_x_54:
[----:B------:R-:W-:-:S07]  /*a6f0*/  MOV R0, UR5 ;  /* 0x0000000500007c02 */ /* 0x000fce0008000f00 */
.L_x_173:
[----:B-1----:R1:W3:Y:S02]  /*a700*/  SYNCS.PHASECHK.TRANS64.TRYWAIT P0, [R0+URZ], R3 ;  /* 0x00000003000075a7 */ /* 0x0022e400080011ff */
[----:B---3--:R-:W-:Y:S05]  /*a710*/  @!P0 NANOSLEEP.SYNCS 0x989680 ;  /* 0x009896800000895d */ /* 0x008fea0003900000 */
[----:B------:R-:W3:Y:S02]  /*a720*/  @!P0 SYNCS.PHASECHK.TRANS64 P0, [R0+URZ], R3 ;  /* 0x00000003000085a7 */ /* 0x000ee400080010ff */
[----:B---3--:R-:W-:Y:S05]  /*a730*/  @!P0 BRA `(.L_x_173) ;  /* 0xfffffffc00f08947 */ /* 0x008fea000383ffff */
[----:B------:R-:W-:Y:S05]  /*a740*/  BRA `(.L_x_174) ;  /* 0xffffff8800047947 */ /* 0x000fea000383ffff */
.L_x_55:
[----:B------:R-:W-:-:S07]  /*a750*/  MOV R0, UR5 ;  /* 0x0000000500007c02 */ /* 0x000fce0008000f00 */
.L_x_175:
[----:B-1----:R1:W3:Y:S02]  /*a760*/  SYNCS.PHASECHK.TRANS64.TRYWAIT P0, [R0+URZ], R3 ;  /* 0x00000003000075a7 */ /* 0x0022e400080011ff */
[----:B---3--:R-:W-:Y:S05]  /*a770*/  @!P0 NANOSLEEP.SYNCS 0x989680 ;  /* 0x009896800000895d */ /* 0x008fea0003900000 */
[----:B------:R-:W3:Y:S02]  /*a780*/  @!P0 SYNCS.PHASECHK.TRANS64 P0, [R0+URZ], R3 ;  /* 0x00000003000085a7 */ /* 0x000ee400080010ff */
[----:B---3--:R-:W-:Y:S05]  /*a790*/  @!P0 BRA `(.L_x_175) ;  /* 0xfffffffc00f08947 */ /* 0x008fea000383ffff */
[----:B------:R-:W-:Y:S05]  /*a7a0*/  BRA `(.L_x_176) ;  /* 0xffffff8800107947 */ /* 0x000fea000383ffff */
.L_x_56:
[----:B------:R-:W-:-:S07]  /*a7b0*/  MOV R0, UR5 ;  /* 0x0000000500007c02 */ /* 0x000fce0008000f00 */
.L_x_177:
[----:B-1----:R1:W3:Y:S02]  /*a7c0*/  SYNCS.PHASECHK.TRANS64.TRYWAIT P0, [R0+URZ], R3 ;  /* 0x00000003000075a7 */ /* 0x0022e400080011ff */
[----:B---3--:R-:W-:Y:S05]  /*a7d0*/  @!P0 NANOSLEEP.SYNCS 0x989680 ;  /* 0x009896800000895d */ /* 0x008fea0003900000 */
[----:B------:R-:W3:Y:S02]  /*a7e0*/  @!P0 SYNCS.PHASECHK.TRANS64 P0, [R0+URZ], R3 ;  /* 0x00000003000085a7 */ /* 0x000ee400080010ff */
[----:B---3--:R-:W-:Y:S05]  /*a7f0*/  @!P0 BRA `(.L_x_177) ;  /* 0xfffffffc00f08947 */ /* 0x008fea000383ffff */
[----:B------:R-:W-:Y:S05]  /*a800*/  BRA `(.L_x_178) ;  /* 0xffffff88001c7947 */ /* 0x000fea000383ffff */
.L_x_57:
[----:B------:R-:W-:-:S07]  /*a810*/  MOV R0, UR5 ;  /* 0x0000000500007c02 */ /* 0x000fce0008000f00 */
.L_x_179:
[----:B-1----:R1:W3:Y:S02]  /*a820*/  SYNCS.PHASECHK.TRANS64.TRYWAIT P0, [R0+URZ], R3 ;  /* 0x00000003000075a7 */ /* 0x0022e400080011ff */
[----:B---3--:R-:W-:Y:S05]  /*a830*/  @!P0 NANOSLEEP.SYNCS 0x989680 ;  /* 0x009896800000895d */ /* 0x008fea0003900000 */
[----:B------:R-:W3:Y:S02]  /*a840*/  @!P0 SYNCS.PHASECHK.TRANS64 P0, [R0+URZ], R3 ;  /* 0x00000003000085a7 */ /* 0x000ee400080010ff */
[----:B---3--:R-:W-:Y:S05]  /*a850*/  @!P0 BRA `(.L_x_179) ;  /* 0xfffffffc00f08947 */ /* 0x008fea000383ffff */
[----:B------:R-:W-:Y:S05]  /*a860*/  BRA `(.L_x_180) ;  /* 0xffffff8800287947 */ /* 0x000fea000383ffff */
.L_x_58:
[----:B------:R-:W-:-:S07]  /*a870*/  MOV R0, UR5 ;  /* 0x0000000500007c02 */ /* 0x000fce0008000f00 */
.L_x_181:
[----:B-1----:R1:W3:Y:S02]  /*a880*/  SYNCS.PHASECHK.TRANS64.TRYWAIT P0, [R0+URZ], R3 ;  /* 0x00000003000075a7 */ /* 0x0022e400080011ff */
[----:B---3--:R-:W-:Y:S05]  /*a890*/  @!P0 NANOSLEEP.SYNCS 0x989680 ;  /* 0x009896800000895d */ /* 0x008fea0003900000 */
[----:B------:R-:W3:Y:S02]  /*a8a0*/  @!P0 SYNCS.PHASECHK.TRANS64 P0, [R0+URZ], R3 ;  /* 0x00000003000085a7 */ /* 0x000ee400080010ff */
[----:B---3--:R-:W-:Y:S05]  /*a8b0*/  @!P0 BRA `(.L_x_181) ;  /* 0xfffffffc00f08947 */ /* 0x008fea000383ffff */
[----:B------:R-:W-:Y:S05]  /*a8c0*/  BRA `(.L_x_182) ;  /* 0xffffff8800347947 */ /* 0x000fea000383ffff */
.L_x_59:
[----:B------:R-:W-:-:S07]  /*a8d0*/  MOV R0, UR5 ;  /* 0x0000000500007c02 */ /* 0x000fce0008000f00 */
.L_x_183:
[----:B-1----:R1:W3:Y:S02]  /*a8e0*/  SYNCS.PHASECHK.TRANS64.TRYWAIT P0, [R0+URZ], R3 ;  /* 0x00000003000075a7 */ /* 0x0022e400080011ff */
[----:B---3--:R-:W-:Y:S05]  /*a8f0*/  @!P0 NANOSLEEP.SYNCS 0x989680 ;  /* 0x009896800000895d */ /* 0x008fea0003900000 */
[----:B------:R-:W3:Y:S02]  /*a900*/  @!P0 SYNCS.PHASECHK.TRANS64 P0, [R0+URZ], R3 ;  /* 0x00000003000085a7 */ /* 0x000ee400080010ff */
[----:B---3--:R-:W-:Y:S05]  /*a910*/  @!P0 BRA `(.L_x_183) ;  /* 0xfffffffc00f08947 */ /* 0x008fea000383ffff */
[----:B------:R-:W-:Y:S05]  /*a920*/  BRA `(.L_x_184) ;  /* 0xffffff8800407947 */ /* 0x000fea000383ffff */
.L_x_60:
[----:B------:R-:W-:-:S07]  /*a930*/  MOV R0, UR5 ;  /* 0x0000000500007c02 */ /* 0x000fce0008000f00 */
.L_x_185:
[----:B-1----:R1:W3:Y:S02]  /*a940*/  SYNCS.PHASECHK.TRANS64.TRYWAIT P0, [R0+URZ], R3 ;  /* 0x00000003000075a7 */ /* 0x0022e400080011ff */
[----:B---3--:R-:W-:Y:S05]  /*a950*/  @!P0 NANOSLEEP.SYNCS 0x989680 ;  /* 0x009896800000895d */ /* 0x008fea0003900000 */
[----:B------:R-:W3:Y:S02]  /*a960*/  @!P0 SYNCS.PHASECHK.TRANS64 P0, [R0+URZ], R3 ;  /* 0x00000003000085a7 */ /* 0x000ee400080010ff */
[----:B---3--:R-:W-:Y:S05]  /*a970*/  @!P0 BRA `(.L_x_185) ;  /* 0xfffffffc00f08947 */ /* 0x008fea000383ffff */
[----:B------:R-:W-:Y:S05]  /*a980*/  BRA `(.L_x_186) ;  /* 0xffffff88004c7947 */ /* 0x000fea000383ffff */
.L_x_61:
[----:B------:R-:W-:-:S07]  /*a990*/  MOV R0, UR5 ;  /* 0x0000000500007c02 */ /* 0x000fce0008000f00 */
.L_x_187:
[----:B-1----:R1:W3:Y:S02]  /*a9a0*/  SYNCS.PHASECHK.TRANS64.TRYWAIT P0, [R0+URZ], R3 ;  /* 0x00000003000075a7 */ /* 0x0022e400080011ff */
[----:B---3--:R-:W-:Y:S05]  /*a9b0*/  @!P0 NANOSLEEP.SYNCS 0x989680 ;  /* 0x009896800000895d */ /* 0x008fea0003900000 */
[----:B------:R-:W3:Y:S02]  /*a9c0*/  @!P0 SYNCS.PHASECHK.TRANS64 P0, [R0+URZ], R3 ;  /* 0x00000003000085a7 */ /* 0x000ee400080010ff */
[----:B---3--:R-:W-:Y:S05]  /*a9d0*/  @!P0 BRA `(.L_x_187) ;  /* 0xfffffffc00f08947 */ /* 0x008fea000383ffff */
[----:B------:R-:W-:Y:S05]  /*a9e0*/  BRA `(.L_x_188) ;  /* 0xffffff8800587947 */ /* 0x000fea000383ffff */
.L_x_62:
[----:B------:R-:W-:-:S07]  /*a9f0*/  MOV R0, UR5 ;  /* 0x0000000500007c02 */ /* 0x000fce0008000f00 */
.L_x_189:
[----:B-1----:R1:W3:Y:S02]  /*aa00*/  SYNCS.PHASECHK.TRANS64.TRYWAIT P0, [R0+URZ], R3 ;  /* 0x00000003000075a7 */ /* 0x0022e400080011ff */
[----:B---3--:R-:W-:Y:S05]  /*aa10*/  @!P0 NANOSLEEP.SYNCS 0x989680 ;  /* 0x009896800000895d */ /* 0x008fea0003900000 */
[----:B------:R-:W3:Y:S02]  /*aa20*/  @!P0 SYNCS.PHASECHK.TRANS64 P0, [R0+URZ], R3 ;  /* 0x00000003000085a7 */ /* 0x000ee400080010ff */
[----:B---3--:R-:W-:Y:S05]  /*aa30*/  @!P0 BRA `(.L_x_189) ;  /* 0xfffffffc00f08947 */ /* 0x008fea000383ffff */
[----:B------:R-:W-:Y:S05]  /*aa40*/  BRA `(.L_x_190) ;  /* 0xffffff8800647947 */ /* 0x000fea000383ffff */
.L_x_65:
[----:B--2---:R2:W3:Y:S02]  /*aa50*/  SYNCS.PHASECHK.TRANS64.TRYWAIT P0, [R2+URZ+0x1f0], R5 ;  /* 0x0001f005020075a7 */ /* 0x0044e400080011ff */
[----:B---3--:R-:W-:Y:S05]  /*aa60*/  @!P0 NANOSLEEP.SYNCS 0x989680 ;  /* 0x009896800000895d */ /* 0x008fea0003900000 */
[----:B------:R-:W3:Y:S02]  /*aa70*/  @!P0 SYNCS.PHASECHK.TRANS64 P0, [R2+URZ+0x1f0], R5 ;  /* 0x0001f005020085a7 */ /* 0x000ee400080010ff */
[----:B---3--:R-:W-:Y:S05]  /*aa80*/  @!P0 BRA `(.L_x_65) ;  /* 0xfffffffc00f08947 */ /* 0x008fea000383ffff */
[----:B------:R-:W-:Y:S05]  /*aa90*/  BRA `(.L_x_191) ;  /* 0xffffff8800c87947 */ /* 0x000fea000383ffff */
.L_x_66:
[----:B------:R-:W-:-:S07]  /*aaa0*/  MOV R2, UR4 ;  /* 0x0000000400027c02 */ /* 0x000fce0008000f00 */
.L_x_192:
[----:B--2---:R2:W3:Y:S02]  /*aab0*/  SYNCS.PHASECHK.TRANS64.TRYWAIT P0, [R2+URZ+0x1a0], R5 ;  /* 0x0001a005020075a7 */ /* 0x0044e400080011ff */
[----:B---3--:R-:W-:Y:S05]  /*aac0*/  @!P0 NANOSLEEP.SYNCS 0x989680 ;  /* 0x009896800000895d */ /* 0x008fea0003900000 */
[----:B------:R-:W3:Y:S02]  /*aad0*/  @!P0 SYNCS.PHASECHK.TRANS64 P0, [R2+URZ+0x1a0], R5 ;  /* 0x0001a005020085a7 */ /* 0x000ee400080010ff */
[----:B---3--:R-:W-:Y:S05]  /*aae0*/  @!P0 BRA `(.L_x_192) ;  /* 0xfffffffc00f08947 */ /* 0x008fea000383ffff */
[----:B------:R-:W-:Y:S05]  /*aaf0*/  BRA `(.L_x_193) ;  /* 0xffffff8800d87947 */ /* 0x000fea000383ffff */
.L_x_67:
[----:B--2---:R2:W3:Y:S02]  /*ab00*/  SYNCS.PHASECHK.TRANS64.TRYWAIT P1, [R2+URZ+0x190], R5 ;  /* 0x00019005020075a7 */ /* 0x0044e400080211ff */
[----:B---3--:R-:W-:Y:S05]  /*ab10*/  @!P1 NANOSLEEP.SYNCS 0x989680 ;  /* 0x009896800000995d */ /* 0x008fea0003900000 */
[----:B------:R-:W3:Y:S02]  /*ab20*/  @!P1 SYNCS.PHASECHK.TRANS64 P1, [R2+URZ+0x190], R5 ;  /* 0x00019005020095a7 */ /* 0x000ee400080210ff */
[----:B---3--:R-:W-:Y:S05]  /*ab30*/  @!P1 BRA `(.L_x_67) ;  /* 0xfffffffc00f09947 */ /* 0x008fea000383ffff */
[----:B------:R-:W-:Y:S05]  /*ab40*/  BRA `(.L_x_194) ;  /* 0xffffff8c00087947 */ /* 0x000fea000383ffff */
.L_x_70:
[----:B------:R-:W-:-:S07]  /*ab50*/  MOV R0, UR4 ;  /* 0x0000000400007c02 */ /* 0x000fce0008000f00 */
.L_x_195:
[----:B--2---:R2:W3:Y:S02]  /*ab60*/  SYNCS.PHASECHK.TRANS64.TRYWAIT P0, [R0+URZ+0x1a0], R3 ;  /* 0x0001a003000075a7 */ /* 0x0044e400080011ff */
[----:B---3--:R-:W-:Y:S05]  /*ab70*/  @!P0 NANOSLEEP.SYNCS 0x989680 ;  /* 0x009896800000895d */ /* 0x008fea0003900000 */
[----:B------:R-:W3:Y:S02]  /*ab80*/  @!P0 SYNCS.PHASECHK.TRANS64 P0, [R0+URZ+0x1a0], R3 ;  /* 0x0001a003000085a7 */ /* 0x000ee400080010ff */
[----:B---3--:R-:W-:Y:S05]  /*ab90*/  @!P0 BRA `(.L_x_195) ;  /* 0xfffffffc00f08947 */ /* 0x008fea000383ffff */
[----:B------:R-:W-:Y:S05]  /*aba0*/  BRA `(.L_x_69) ;  /* 0xffffff8c005c7947 */ /* 0x000fea000383ffff */
.L_x_77:
[----:B-1----:R1:W2:Y:S02]  /*abb0*/  SYNCS.PHASECHK.TRANS64.TRYWAIT P1, [R0+URZ+0x190], R5 ;  /* 0x00019005000075a7 */ /* 0x0022a400080211ff */
[----:B--2---:R-:W-:Y:S05]  /*abc0*/  @!P1 NANOSLEEP.SYNCS 0x989680 ;  /* 0x009896800000995d */ /* 0x004fea0003900000 */
[----:B------:R-:W2:Y:S02]  /*abd0*/  @!P1 SYNCS.PHASECHK.TRANS64 P1, [R0+URZ+0x190], R5 ;  /* 0x00019005000095a7 */ /* 0x000ea400080210ff */
[----:B--2---:R-:W-:Y:S05]  /*abe0*/  @!P1 BRA `(.L_x_77) ;  /* 0xfffffffc00f09947 */ /* 0x004fea000383ffff */
[----:B------:R-:W-:Y:S05]  /*abf0*/  BRA `(.L_x_196) ;  /* 0xffffff9000bc7947 */ /* 0x000fea000383ffff */
.L_x_78:
[----:B------:R-:W-:-:S07]  /*ac00*/  MOV R3, UR19 ;  /* 0x0000001300037c02 */ /* 0x000fce0008000f00 */
.L_x_197:
[----:B-1----:R1:W2:Y:S02]  /*ac10*/  SYNCS.PHASECHK.TRANS64.TRYWAIT P0, [R3+URZ+0x1d0], R0 ;  /* 0x0001d000030075a7 */ /* 0x0022a400080011ff */
[----:B--2---:R-:W-:Y:S05]  /*ac20*/  @!P0 NANOSLEEP.SYNCS 0x989680 ;  /* 0x009896800000895d */ /* 0x004fea0003900000 */
[----:B------:R-:W2:Y:S02]  /*ac30*/  @!P0 SYNCS.PHASECHK.TRANS64 P0, [R3+URZ+0x1d0], R0 ;  /* 0x0001d000030085a7 */ /* 0x000ea400080010ff */
[----:B--2---:R-:W-:Y:S05]  /*ac40*/  @!P0 BRA `(.L_x_197) ;  /* 0xfffffffc00f08947 */ /* 0x004fea000383ffff */
[----:B------:R-:W-:Y:S05]  /*ac50*/  BRA `(.L_x_198) ;  /* 0xffffff9000f07947 */ /* 0x000fea000383ffff */
.L_x_81:
[----:B------:R-:W-:Y:S07]  /*ac60*/  MOV R0, UR6 ;  /* 0x0000000600007c02 */ /* 0x000fee0008000f00 */
.L_x_199:
[----:B-1----:R1:W2:Y:S02]  /*ac70*/  SYNCS.PHASECHK.TRANS64.TRYWAIT P0, [R0+URZ], R3 ;  /* 0x00000003000075a7 */ /* 0x0022a400080011ff */
[----:B--2---:R-:W-:Y:S05]  /*ac80*/  @!P0 NANOSLEEP.SYNCS 0x989680 ;  /* 0x009896800000895d */ /* 0x004fea0003900000 */
[----:B------:R-:W2:Y:S02]  /*ac90*/  @!P0 SYNCS.PHASECHK.TRANS64 P0, [R0+URZ], R3 ;  /* 0x00000003000085a7 */ /* 0x000ea400080010ff */
[----:B--2---:R-:W-:Y:S05]  /*aca0*/  @!P0 BRA `(.L_x_199) ;  /* 0xfffffffc00f08947 */ /* 0x004fea000383ffff */
[----:B------:R-:W-:Y:S05]  /*acb0*/  BRA `(.L_x_80) ;  /* 0xffffff9400287947 */ /* 0x000fea000383ffff */
.L_x_84:
[----:B------:R-:W-:-:S07]  /*acc0*/  MOV R0, UR4 ;  /* 0x0000000400007c02 */ /* 0x000fce0008000f00 */
.L_x_200:
[----:B--2---:R2:W4:Y:S02]  /*acd0*/  SYNCS.PHASECHK.TRANS64.TRYWAIT P0, [R0+URZ], R3 ;  /* 0x00000003000075a7 */ /* 0x00452400080011ff */
[----:B----4-:R-:W-:Y:S05]  /*ace0*/  @!P0 NANOSLEEP.SYNCS 0x989680 ;  /* 0x009896800000895d */ /* 0x010fea0003900000 */
[----:B------:R-:W4:Y:S02]  /*acf0*/  @!P0 SYNCS.PHASECHK.TRANS64 P0, [R0+URZ], R3 ;  /* 0x00000003000085a7 */ /* 0x000f2400080010ff */
[----:B----4-:R-:W-:Y:S05]  /*ad00*/  @!P0 BRA `(.L_x_200) ;  /* 0xfffffffc00f08947 */ /* 0x010fea000383ffff */
[----:B------:R-:W-:Y:S05]  /*ad10*/  BRA `(.L_x_201) ;  /* 0xffffff9400c87947 */ /* 0x000fea000383ffff */
.L_x_85:
[----:B------:R-:W-:-:S07]  /*ad20*/  MOV R0, UR5 ;  /* 0x0000000500007c02 */ /* 0x000fce0008000f00 */
.L_x_202:
[----:B-1----:R1:W2:Y:S02]  /*ad30*/  SYNCS.PHASECHK.TRANS64.TRYWAIT P0, [R0+URZ], R3 ;  /* 0x00000003000075a7 */ /* 0x0022a400080011ff */
[----:B--2---:R-:W-:Y:S05]  /*ad40*/  @!P0 NANOSLEEP.SYNCS 0x989680 ;  /* 0x009896800000895d */ /* 0x004fea0003900000 */
[----:B------:R-:W2:Y:S02]  /*ad50*/  @!P0 SYNCS.PHASECHK.TRANS64 P0, [R0+URZ], R3 ;  /* 0x00000003000085a7 */ /* 0x000ea400080010ff */
[----:B--2---:R-:W-:Y:S05]  /*ad60*/  @!P0 BRA `(.L_x_202) ;  /* 0xfffffffc00f08947 */ /* 0x004fea000383ffff */
[----:B------:R-:W-:Y:S05]  /*ad70*/  BRA `(.L_x_203) ;  /* 0xffffff9400d47947 */ /* 0x000fea000383ffff */
.L_x_86:
[----:B------:R-:W-:-:S07]  /*ad80*/  MOV R0, UR5 ;  /* 0x0000000500007c02 */ /* 0x000fce0008000f00 */
.L_x_204:
[----:B-1----:R1:W2:Y:S02]  /*ad90*/  SYNCS.PHASECHK.TRANS64.TRYWAIT P0, [R0+URZ], R3 ;  /* 0x00000003000075a7 */ /* 0x0022a400080011ff */
[----:B--2---:R-:W-:Y:S05]  /*ada0*/  @!P0 NANOSLEEP.SYNCS 0x989680 ;  /* 0x009896800000895d */ /* 0x004fea0003900000 */
[----:B------:R-:W2:Y:S02]  /*adb0*/  @!P0 SYNCS.PHASECHK.TRANS64 P0, [R0+URZ], R3 ;  /* 0x00000003000085a7 */ /* 0x000ea400080010ff */
[----:B--2---:R-:W-:Y:S05]  /*adc0*/  @!P0 BRA `(.L_x_204) ;  /* 0xfffffffc00f08947 */ /* 0x004fea000383ffff */
[----:B------:R-:W-:Y:S05]  /*add0*/  BRA `(.L_x_205) ;  /* 0xffffff9400e07947 */ /* 0x000fea000383ffff */
.L_x_87:
[----:B------:R-:W-:-:S07]  /*ade0*/  MOV R0, UR4 ;  /* 0x0000000400007c02 */ /* 0x000fce0008000f00 */
.L_x_206:
[----:B-1----:R1:W2:Y:S02]  /*adf0*/  SYNCS.PHASECHK.TRANS64.TRYWAIT P0, [R0+URZ], R3 ;  /* 0x00000003000075a7 */ /* 0x0022a400080011ff */
[----:B--2---:R-:W-:Y:S05]  /*ae00*/  @!P0 NANOSLEEP.SYNCS 0x989680 ;  /* 0x009896800000895d */ /* 0x004fea0003900000 */
[----:B------:R-:W2:Y:S02]  /*ae10*/  @!P0 SYNCS.PHASECHK.TRANS64 P0, [R0+URZ], R3 ;  /* 0x00000003000085a7 */ /* 0x000ea400080010ff */
[----:B--2---:R-:W-:Y:S05]  /*ae20*/  @!P0 BRA `(.L_x_206) ;  /* 0xfffffffc00f08947 */ /* 0x004fea000383ffff */
[----:B------:R-:W-:Y:S05]  /*ae30*/  BRA `(.L_x_207) ;  /* 0xffffff9400ec7947 */ /* 0x000fea000383ffff */
.L_x_92:
[----:B-1----:R1:W2:Y:S02]  /*ae40*/  SYNCS.PHASECHK.TRANS64.TRYWAIT P0, [R8+URZ+0x190], R5 ;  /* 0x00019005080075a7 */ /* 0x0022a400080011ff */
[----:B--2---:R-:W-:Y:S05]  /*ae50*/  @!P0 NANOSLEEP.SYNCS 0x989680 ;  /* 0x009896800000895d */ /* 0x004fea0003900000 */
[----:B------:R-:W2:Y:S02]  /*ae60*/  @!P0 SYNCS.PHASECHK.TRANS64 P0, [R8+URZ+0x190], R5 ;  /* 0x00019005080085a7 */ /* 0x000ea400080010ff */
[----:B--2---:R-:W-:Y:S05]  /*ae70*/  @!P0 BRA `(.L_x_92) ;  /* 0xfffffffc00f08947 */ /* 0x004fea000383ffff */
[----:B------:R-:W-:Y:S05]  /*ae80*/  BRA `(.L_x_208) ;  /* 0xffffff9c00307947 */ /* 0x000fea000383ffff */
.L_x_95:
[----:B------:R-:W-:Y:S07]  /*ae90*/  MOV R0, UR21 ;  /* 0x0000001500007c02 */ /* 0x000fee0008000f00 */
.L_x_209:
[----:B-1----:R1:W2:Y:S02]  /*aea0*/  SYNCS.PHASECHK.TRANS64.TRYWAIT P1, [R0+URZ+0x188], R5 ;  /* 0x00018805000075a7 */ /* 0x0022a400080211ff */
[----:B--2---:R-:W-:Y:S05]  /*aeb0*/  @!P1 NANOSLEEP.SYNCS 0x989680 ;  /* 0x009896800000995d */ /* 0x004fea0003900000 */
[----:B------:R-:W2:Y:S02]  /*aec0*/  @!P1 SYNCS.PHASECHK.TRANS64 P1, [R0+URZ+0x188], R5 ;  /* 0x00018805000095a7 */ /* 0x000ea400080210ff */
[----:B--2---:R-:W-:Y:S05]  /*aed0*/  @!P1 BRA `(.L_x_209) ;  /* 0xfffffffc00f09947 */ /* 0x004fea000383ffff */
[----:B------:R-:W-:Y:S05]  /*aee0*/  BRA `(.L_x_94) ;  /* 0xffffffa000ac7947 */ /* 0x000fea000383ffff */
.L_x_98:
[----:B-1----:R-:W-:Y:S07]  /*aef0*/  MOV R5, UR21 ;  /* 0x0000001500057c02 */ /* 0x002fee0008000f00 */
.L_x_210:
[----:B-1----:R1:W2:Y:S02]  /*af00*/  SYNCS.PHASECHK.TRANS64.TRYWAIT P0, [R5+URZ+0x160], R4 ;  /* 0x00016004050075a7 */ /* 0x0022a400080011ff */
[----:B--2---:R-:W-:Y:S05]  /*af10*/  @!P0 NANOSLEEP.SYNCS 0x989680 ;  /* 0x009896800000895d */ /* 0x004fea0003900000 */
[----:B------:R-:W2:Y:S02]  /*af20*/  @!P0 SYNCS.PHASECHK.TRANS64 P0, [R5+URZ+0x160], R4 ;  /* 0x00016004050085a7 */ /* 0x000ea400080010ff */
[----:B--2---:R-:W-:Y:S05]  /*af30*/  @!P0 BRA `(.L_x_210) ;  /* 0xfffffffc00f08947 */ /* 0x004fea000383ffff */
[----:B------:R-:W-:Y:S05]  /*af40*/  BRA `(.L_x_211) ;  /* 0xffffffa400047947 */ /* 0x000fea000383ffff */
.L_x_99:
[----:B------:R-:W-:Y:S07]  /*af50*/  MOV R5, UR21 ;  /* 0x0000001500057c02 */ /* 0x000fee0008000f00 */
.L_x_212:
[----:B-1----:R1:W2:Y:S02]  /*af60*/  SYNCS.PHASECHK.TRANS64.TRYWAIT P0, [R5+URZ+0x168], R4 ;  /* 0x00016804050075a7 */ /* 0x0022a400080011ff */
[----:B--2---:R-:W-:Y:S05]  /*af70*/  @!P0 NANOSLEEP.SYNCS 0x989680 ;  /* 0x009896800000895d */ /* 0x004fea0003900000 */
[----:B------:R-:W2:Y:S02]  /*af80*/  @!P0 SYNCS.PHASECHK.TRANS64 P0, [R5+URZ+0x168], R4 ;  /* 0x00016804050085a7 */ /* 0x000ea400080010ff */
[----:B--2---:R-:W-:Y:S05]  /*af90*/  @!P0 BRA `(.L_x_212) ;  /* 0xfffffffc00f08947 */ /* 0x004fea000383ffff */
[----:B------:R-:W-:Y:S05]  /*afa0*/  BRA `(.L_x_213) ;  /* 0xffffffa4003c7947 */ /* 0x000fea000383ffff */
.L_x_100:
[----:B-1----:R-:W-:Y:S07]  /*afb0*/  MOV R5, UR21 ;  /* 0x0000001500057c02 */ /* 0x002fee0008000f00 */
.L_x_214:
[----:B-1----:R1:W2:Y:S02]  /*afc0*/  SYNCS.PHASECHK.TRANS64.TRYWAIT P0, [R5+URZ+0x170], R4 ;  /* 0x00017004050075a7 */ /* 0x0022a400080011ff */
[----:B--2---:R-:W-:Y:S05]  /*afd0*/  @!P0 NANOSLEEP.SYNCS 0x989680 ;  /* 0x009896800000895d */ /* 0x004fea0003900000 */
[----:B------:R-:W2:Y:S02]  /*afe0*/  @!P0 SYNCS.PHASECHK.TRANS64 P0, [R5+URZ+0x170], R4 ;  /* 0x00017004050085a7 */ /* 0x000ea400080010ff */
[----:B--2---:R-:W-:Y:S05]  /*aff0*/  @!P0 BRA `(.L_x_214) ;  /* 0xfffffffc00f08947 */ /* 0x004fea000383ffff */
[----:B------:R-:W-:Y:S05]  /*b000*/  BRA `(.L_x_215) ;  /* 0xffffffa400807947 */ /* 0x000fea000383ffff */
.L_x_101:
[----:B-1----:R-:W-:Y:S07]  /*b010*/  MOV R5, UR21 ;  /* 0x0000001500057c02 */ /* 0x002fee0008000f00 */
.L_x_216:
[----:B-1----:R1:W2:Y:S02]  /*b020*/  SYNCS.PHASECHK.TRANS64.TRYWAIT P0, [R5+URZ+0x178], R4 ;  /* 0x00017804050075a7 */ /* 0x0022a400080011ff */
[----:B--2---:R-:W-:Y:S05]  /*b030*/  @!P0 NANOSLEEP.SYNCS 0x989680 ;  /* 0x009896800000895d */ /* 0x004fea0003900000 */
[----:B------:R-:W2:Y:S02]  /*b040*/  @!P0 SYNCS.PHASECHK.TRANS64 P0, [R5+URZ+0x178], R4 ;  /* 0x00017804050085a7 */ /* 0x000ea400080010ff */
[----:B--2---:R-:W-:Y:S05]  /*b050*/  @!P0 BRA `(.L_x_216) ;  /* 0xfffffffc00f08947 */ /* 0x004fea000383ffff */
[----:B------:R-:W-:Y:S05]  /*b060*/  BRA `(.L_x_217) ;  /* 0xffffffa400c87947 */ /* 0x000fea000383ffff */
.L_x_103:
[----:B------:R-:W-:-:S07]  /*b070*/  MOV R0, UR21 ;  /* 0x0000001500007c02 */ /* 0x000fce0008000f00 */
.L_x_218:
[----:B-1----:R1:W2:Y:S02]  /*b080*/  SYNCS.PHASECHK.TRANS64.TRYWAIT P0, [R0+URZ+0x160], R3 ;  /* 0x00016003000075a7 */ /* 0x0022a400080011ff */
[----:B--2---:R-:W-:Y:S05]  /*b090*/  @!P0 NANOSLEEP.SYNCS 0x989680 ;  /* 0x009896800000895d */ /* 0x004fea0003900000 */
[----:B------:R-:W2:Y:S02]  /*b0a0*/  @!P0 SYNCS.PHASECHK.TRANS64 P0, [R0+URZ+0x160], R3 ;  /* 0x00016003000085a7 */ /* 0x000ea400080010ff */
[----:B--2---:R-:W-:Y:S05]  /*b0b0*/  @!P0 BRA `(.L_x_218) ;  /* 0xfffffffc00f08947 */ /* 0x004fea000383ffff */
[----:B------:R-:W-:Y:S05]  /*b0c0*/  BRA `(.L_x_219) ;  /* 0xffffffa8003c7947 */ /* 0x000fea000383ffff */
.L_x_104:
[----:B-1----:R-:W-:-:S07]  /*b0d0*/  MOV R0, UR21 ;  /* 0x0000001500007c02 */ /* 0x002fce0008000f00 */
.L_x_220:
[----:B-1----:R1:W2:Y:S02]  /*b0e0*/  SYNCS.PHASECHK.TRANS64.TRYWAIT P0, [R0+URZ+0x168], R3 ;  /* 0x00016803000075a7 */ /* 0x0022a400080011ff */
[----:B--2---:R-:W-:Y:S05]  /*b0f0*/  @!P0 NANOSLEEP.SYNCS 0x989680 ;  /* 0x009896800000895d */ /* 0x004fea0003900000 */
[----:B------:R-:W2:Y:S02]  /*b100*/  @!P0 SYNCS.PHASECHK.TRANS64 P0, [R0+URZ+0x168], R3 ;  /* 0x00016803000085a7 */ /* 0x000ea400080010ff */
[----:B--2---:R-:W-:Y:S05]  /*b110*/  @!P0 BRA `(.L_x_220) ;  /* 0xfffffffc00f08947 */ /* 0x004fea000383ffff */
[----:B------:R-:W-:Y:S05]  /*b120*/  BRA `(.L_x_221) ;  /* 0xffffffa8002c7947 */ /* 0x000fea000383ffff */
.L_x_105:
[----:B-1----:R-:W-:-:S07]  /*b130*/  MOV R0, UR21 ;  /* 0x0000001500007c02 */ /* 0x002fce0008000f00 */
.L_x_222:
[----:B-1----:R1:W2:Y:S02]  /*b140*/  SYNCS.PHASECHK.TRANS64.TRYWAIT P0, [R0+URZ+0x170], R3 ;  /* 0x00017003000075a7 */ /* 0x0022a400080011ff */
[----:B--2---:R-:W-:Y:S05]  /*b150*/  @!P0 NANOSLEEP.SYNCS 0x989680 ;  /* 0x009896800000895d */ /* 0x004fea0003900000 */
[----:B------:R-:W2:Y:S02]  /*b160*/  @!P0 SYNCS.PHASECHK.TRANS64 P0, [R0+URZ+0x170], R3 ;  /* 0x00017003000085a7 */ /* 0x000ea400080010ff */
[----:B--2---:R-:W-:Y:S05]  /*b170*/  @!P0 BRA `(.L_x_222) ;  /* 0xfffffffc00f08947 */ /* 0x004fea000383ffff */
[----:B------:R-:W-:Y:S05]  /*b180*/  BRA `(.L_x_223) ;  /* 0xffffffa8001c7947 */ /* 0x000fea000383ffff */
.L_x_107:
[----:B-1----:R1:W2:Y:S02]  /*b190*/  SYNCS.PHASECHK.TRANS64.TRYWAIT P0, [R3+URZ+0x190], R0 ;  /* 0x00019000030075a7 */ /* 0x0022a400080011ff */
[----:B--2---:R-:W-:Y:S05]  /*b1a0*/  @!P0 NANOSLEEP.SYNCS 0x989680 ;  /* 0x009896800000895d */ /* 0x004fea0003900000 */
[----:B------:R-:W2:Y:S02]  /*b1b0*/  @!P0 SYNCS.PHASECHK.TRANS64 P0, [R3+URZ+0x190], R0 ;  /* 0x00019000030085a7 */ /* 0x000ea400080010ff */
[----:B--2---:R-:W-:Y:S05]  /*b1c0*/  @!P0 BRA `(.L_x_107) ;  /* 0xfffffffc00f08947 */ /* 0x004fea000383ffff */
[----:B------:R-:W-:Y:S05]  /*b1d0*/  BRA `(.L_x_224) ;  /* 0xffffffa800ec7947 */ /* 0x000fea000383ffff */
.L_x_118:
[----:B--2---:R2:W1:Y:S02]  /*b1e0*/  SYNCS.PHASECHK.TRANS64.TRYWAIT P1, [R2+URZ+0x140], R3 ;  /* 0x00014003020075a7 */ /* 0x00446400080211ff */
[----:B-1----:R-:W-:Y:S05]  /*b1f0*/  @!P1 NANOSLEEP.SYNCS 0x989680 ;  /* 0x009896800000995d */ /* 0x002fea0003900000 */
[----:B------:R-:W1:Y:S02]  /*b200*/  @!P1 SYNCS.PHASECHK.TRANS64 P1, [R2+URZ+0x140], R3 ;  /* 0x00014003020095a7 */ /* 0x000e6400080210ff */
[----:B-1----:R-:W-:Y:S05]  /*b210*/  @!P1 BRA `(.L_x_118) ;  /* 0xfffffffc00f09947 */ /* 0x002fea000383ffff */
[----:B------:R-:W-:Y:S05]  /*b220*/  BRA `(.L_x_117) ;  /* 0xffffffb800647947 */ /* 0x000fea000383ffff */
.L_x_120:
[----:B--2---:R2:W4:Y:S02]  /*b230*/  SYNCS.PHASECHK.TRANS64.TRYWAIT P0, [R71+URZ+0x1b0], R4 ;  /* 0x0001b004470075a7 */ /* 0x00452400080011ff */
[----:B----4-:R-:W-:Y:S05]  /*b240*/  @!P0 NANOSLEEP.SYNCS 0x989680 ;  /* 0x009896800000895d */ /* 0x010fea0003900000 */
[----:B------:R-:W4:Y:S02]  /*b250*/  @!P0 SYNCS.PHASECHK.TRANS64 P0, [R71+URZ+0x1b0], R4 ;  /* 0x0001b004470085a7 */ /* 0x000f2400080010ff */
[----:B----4-:R-:W-:Y:S05]  /*b260*/  @!P0 BRA `(.L_x_120) ;  /* 0xfffffffc00f08947 */ /* 0x010fea000383ffff */
[----:B------:R-:W-:Y:S05]  /*b270*/  BRA `(.L_x_119) ;  /* 0xffffffb800b47947 */ /* 0x000fea000383ffff */
.L_x_128:
[----:B---3--:R3:W4:Y:S02]  /*b280*/  SYNCS.PHASECHK.TRANS64.TRYWAIT P0, [R112+URZ+0x140], R3 ;  /* 0x00014003700075a7 */ /* 0x00872400080011ff */
[----:B----4-:R-:W-:Y:S05]  /*b290*/  @!P0 NANOSLEEP.SYNCS 0x989680 ;  /* 0x009896800000895d */ /* 0x010fea0003900000 */
[----:B------:R-:W4:Y:S02]  /*b2a0*/  @!P0 SYNCS.PHASECHK.TRANS64 P0, [R112+URZ+0x140], R3 ;  /* 0x00014003700085a7 */ /* 0x000f2400080010ff */
[----:B----4-:R-:W-:Y:S05]  /*b2b0*/  @!P0 BRA `(.L_x_128) ;  /* 0xfffffffc00f08947 */ /* 0x010fea000383ffff */
[----:B------:R-:W-:Y:S05]  /*b2c0*/  BRA `(.L_x_127) ;  /* 0xffffffc400a87947 */ /* 0x000fea000383ffff */
.L_x_136:
[----:B---3--:R3:W4:Y:S02]  /*b2d0*/  SYNCS.PHASECHK.TRANS64.TRYWAIT P0, [R112+URZ+0x140], R5 ;  /* 0x00014005700075a7 */ /* 0x00872400080011ff */
[----:B----4-:R-:W-:Y:S05]  /*b2e0*/  @!P0 NANOSLEEP.SYNCS 0x989680 ;  /* 0x009896800000895d */ /* 0x010fea0003900000 */
[----:B------:R-:W4:Y:S02]  /*b2f0*/  @!P0 SYNCS.PHASECHK.TRANS64 P0, [R112+URZ+0x140], R5 ;  /* 0x00014005700085a7 */ /* 0x000f2400080010ff */
[----:B----4-:R-:W-:Y:S05]  /*b300*/  @!P0 BRA `(.L_x_136) ;  /* 0xfffffffc00f08947 */ /* 0x010fea000383ffff */
[----:B------:R-:W-:Y:S05]  /*b310*/  BRA `(.L_x_135) ;  /* 0xffffffd000e87947 */ /* 0x000fea000383ffff */
.L_x_144:
[----:B---3--:R3:W4:Y:S02]  /*b320*/  SYNCS.PHASECHK.TRANS64.TRYWAIT P0, [R102+URZ+0x140], R3 ;  /* 0x00014003660075a7 */ /* 0x00872400080011ff */
[----:B----4-:R-:W-:Y:S05]  /*b330*/  @!P0 NANOSLEEP.SYNCS 0x989680 ;  /* 0x009896800000895d */ /* 0x010fea0003900000 */
[----:B------:R-:W4:Y:S02]  /*b340*/  @!P0 SYNCS.PHASECHK.TRANS64 P0, [R102+URZ+0x140], R3 ;  /* 0x00014003660085a7 */ /* 0x000f2400080010ff */
[----:B----4-:R-:W-:Y:S05]  /*b350*/  @!P0 BRA `(.L_x_144) ;  /* 0xfffffffc00f08947 */ /* 0x010fea000383ffff */
[----:B------:R-:W-:Y:S05]  /*b360*/  BRA `(.L_x_143) ;  /* 0xffffffe000347947 */ /* 0x000fea000383ffff */
        .weak           $__internal_0_$__cuda_sm10x_tcgen05_guardrail_trap_col_being_dealloced_not_returned_by_alloc
        .type           $__internal_0_$__cuda_sm10x_tcgen05_guardrail_trap_col_being_dealloced_not_returned_by_alloc,@function
        .size           $__internal_0_$__cuda_sm10x_tcgen05_guardrail_trap_col_being_dealloced_not_returned_by_alloc,($__internal_1_$__cuda_sm10x_tcgen05_guardrail_trap_phase_invalid_during_alloc - $__internal_0_$__cuda_sm10x_tcgen05_guardrail_trap_col_being_dealloced_not_returned_by_alloc)
$__internal_0_$__cuda_sm10x_tcgen05_guardrail_trap_col_being_dealloced_not_returned_by_alloc:
[----:B------:R-:W-:Y:S05]  /*b370*/  BPT.TRAP 0x1 ;  /* 0x000000040000795c */ /* 0x000fea0000300000 */
[----:B------:R-:W-:-:S04]  /*b380*/  HFMA2 R3, -RZ, RZ, 0, 0 ;  /* 0x00000000ff037431 */ /* 0x000fc800000001ff */
[----:B------:R-:W-:Y:S05]  /*b390*/  RET.REL.NODEC R2 `(_ZN7cutlass13device_kernelINS_4gemm6kernel13GemmUniversalIN4cute5tupleIJiiiiEEENS1_10collective13CollectiveMmaINS1_35MainloopSm100TmaUmmaWarpSpecializedILi20ELi2ELi4ENS5_IJNS4_1CILi4EEENSA_ILi1EEESC_EEEEENS5_IJNSA_ILi64EEENSA_ILi256EEENSA_ILi32EEEEEENS_12float_e4m3_tENS5_IJlSC_lEEESJ_SK_NS4_8TiledMMAINS4_8MMA_AtomIJNS4_10MMA_TraitsINS4_19SM100_MMA_F8F6F4_SSEJSJ_SJ_fSF_SG_NS4_17integral_constantINS4_4UMMA5MajorELSR_0EEESS_NSP_INSQ_7ScaleInELST_0EEESU_EEEEEENS4_6LayoutINS5_IJSC_SC_SC_EEENS5_IJNSA_ILi0EEESZ_SZ_EEEEENS5_IJNS4_10UnderscoreES12_S12_EEEEENS4_13SM90_TMA_LOADENS4_14ComposedLayoutINS4_7SwizzleILi1ELi4ELi3EEENS4_18smem_ptr_flag_bitsILi8EEENSX_INS5_IJNSA_ILi8EEESH_EEENS5_IJSH_SC_EEEEEEEvNS4_8identityENS4_23SM90_TMA_LOAD_MULTICASTES1F_vS1G_EENS_8epilogue10collective18CollectiveEpilogueINS1J_23Sm100TmaWarpSpecializedILi4ELi2ELi32ELb0ELb0EEEJSI_NS5_IJNSX_ISF_SC_EES1O_EEESJ_SK_SJ_SK_NS1J_6fusion15FusionCallbacksIS1N_NS1Q_17LinearCombinationISJ_fSJ_fLNS_15FloatRoundStyleE2EEESI_S1P_JEEENS4_5SM1004TMEM4LOAD26SM100_TMEM_LOAD_16dp32b32xES15_NS16_INS17_ILi2ELi4ELi3EEES1A_NSX_INS5_IJS1B_SF_EEENS5_IJSF_SC_EEEEEEENS4_39AutoVectorizingCopyWithAssumedAlignmentILi128EEENS4_14SM90_TMA_STOREES24_S26_S26_EEEvvEEEEvNT_6ParamsE) ;  /* 0xffffff4c02187950 */ /* 0x000fea0003c3ffff */
        .weak           $__internal_1_$__cuda_sm10x_tcgen05_guardrail_trap_phase_invalid_during_alloc
        .type           $__internal_1_$__cuda_sm10x_tcgen05_guardrail_trap_phase_invalid_during_alloc,@function
        .size           $__internal_1_$__cuda_sm10x_tcgen05_guardrail_trap_phase_invalid_during_alloc,($__internal_2_$__cuda_sm10x_tcgen05_guardrail_trap_unallocated_columns_being_dealloced - $__internal_1_$__cuda_sm10x_tcgen05_guardrail_trap_phase_invalid_during_alloc)
$__internal_1_$__cuda_sm10x_tcgen05_guardrail_trap_phase_invalid_during_alloc:
[----:B------:R-:W-:Y:S05]  /*b3a0*/  BPT.TRAP 0x1 ;  /* 0x000000040000795c */ /* 0x000fea0000300000 */
[----:B------:R-:W-:-:S04]  /*b3b0*/  MOV R5, 0x0 ;  /* 0x0000000000057802 */ /* 0x000fc80000000f00 */
[----:B------:R-:W-:Y:S05]  /*b3c0*/  RET.REL.NODEC R4 `(_ZN7cutlass13device_kernelINS_4gemm6kernel13GemmUniversalIN4cute5tupleIJiiiiEEENS1_10collective13CollectiveMmaINS1_35MainloopSm100TmaUmmaWarpSpecializedILi20ELi2ELi4ENS5_IJNS4_1CILi4EEENSA_ILi1EEESC_EEEEENS5_IJNSA_ILi64EEENSA_ILi256EEENSA_ILi32EEEEEENS_12float_e4m3_tENS5_IJlSC_lEEESJ_SK_NS4_8TiledMMAINS4_8MMA_AtomIJNS4_10MMA_TraitsINS4_19SM100_MMA_F8F6F4_SSEJSJ_SJ_fSF_SG_NS4_17integral_constantINS4_4UMMA5MajorELSR_0EEESS_NSP_INSQ_7ScaleInELST_0EEESU_EEEEEENS4_6LayoutINS5_IJSC_SC_SC_EEENS5_IJNSA_ILi0EEESZ_SZ_EEEEENS5_IJNS4_10UnderscoreES12_S12_EEEEENS4_13SM90_TMA_LOADENS4_14ComposedLayoutINS4_7SwizzleILi1ELi4ELi3EEENS4_18smem_ptr_flag_bitsILi8EEENSX_INS5_IJNSA_ILi8EEESH_EEENS5_IJSH_SC_EEEEEEEvNS4_8identityENS4_23SM90_TMA_LOAD_MULTICASTES1F_vS1G_EENS_8epilogue10collective18CollectiveEpilogueINS1J_23Sm100TmaWarpSpecializedILi4ELi2ELi32ELb0ELb0EEEJSI_NS5_IJNSX_ISF_SC_EES1O_EEESJ_SK_SJ_SK_NS1J_6fusion15FusionCallbacksIS1N_NS1Q_17LinearCombinationISJ_fSJ_fLNS_15FloatRoundStyleE2EEESI_S1P_JEEENS4_5SM1004TMEM4LOAD26SM100_TMEM_LOAD_16dp32b32xES15_NS16_INS17_ILi2ELi4ELi3EEES1A_NSX_INS5_IJS1B_SF_EEENS5_IJSF_SC_EEEEEEENS4_39AutoVectorizingCopyWithAssumedAlignmentILi128EEENS4_14SM90_TMA_STOREES24_S26_S26_EEEvvEEEEvNT_6ParamsE) ;  /* 0xffffff4c040c7950 */ /* 0x000fea0003c3ffff */
        .weak           $__internal_2_$__cuda_sm10x_tcgen05_guardrail_trap_unallocated_columns_being_dealloced
        .type           $__internal_2_$__cuda_sm10x_tcgen05_guardrail_trap_unallocated_columns_being_dealloced,@function
        .size           $__internal_2_$__cuda_sm10x_tcgen05_guardrail_trap_unallocated_columns_being_dealloced,(.L_x_226 - $__internal_2_$__cuda_sm10x_tcgen05_guardrail_trap_unallocated_columns_being_dealloced)
$__internal_2_$__cuda_sm10x_tcgen05_guardrail_trap_unallocated_columns_being_dealloced:
[----:B------:R-:W-:Y:S05]  /*b3d0*/  BPT.TRAP 0x1 ;  /* 0x000000040000795c */ /* 0x000fea0000300000 */
[----:B------:R-:W-:-:S04]  /*b3e0*/  HFMA2 R3, -RZ, RZ, 0, 0 ;  /* 0x00000000ff037431 */ /* 0x000fc800000001ff */
[----:B------:R-:W-:Y:S05]  /*b3f0*/  RET.REL.NODEC R2 `(_ZN7cutlass13device_kernelINS_4gemm6kernel13GemmUniversalIN4cute5tupleIJiiiiEEENS1_10collective13CollectiveMmaINS1_35MainloopSm100TmaUmmaWarpSpecializedILi20ELi2ELi4ENS5_IJNS4_1CILi4EEENSA_ILi1EEESC_EEEEENS5_IJNSA_ILi64EEENSA_ILi256EEENSA_ILi32EEEEEENS_12float_e4m3_tENS5_IJlSC_lEEESJ_SK_NS4_8TiledMMAINS4_8MMA_AtomIJNS4_10MMA_TraitsINS4_19SM100_MMA_F8F6F4_SSEJSJ_SJ_fSF_SG_NS4_17integral_constantINS4_4UMMA5MajorELSR_0EEESS_NSP_INSQ_7ScaleInELST_0EEESU_EEEEEENS4_6LayoutINS5_IJSC_SC_SC_EEENS5_IJNSA_ILi0EEESZ_SZ_EEEEENS5_IJNS4_10UnderscoreES12_S12_EEEEENS4_13SM90_TMA_LOADENS4_14ComposedLayoutINS4_7SwizzleILi1ELi4ELi3EEENS4_18smem_ptr_flag_bitsILi8EEENSX_INS5_IJNSA_ILi8EEESH_EEENS5_IJSH_SC_EEEEEEEvNS4_8identityENS4_23SM90_TMA_LOAD_MULTICASTES1F_vS1G_EENS_8epilogue10collective18CollectiveEpilogueINS1J_23Sm100TmaWarpSpecializedILi4ELi2ELi32ELb0ELb0EEEJSI_NS5_IJNSX_ISF_SC_EES1O_EEESJ_SK_SJ_SK_NS1J_6fusion15FusionCallbacksIS1N_NS1Q_17LinearCombinationISJ_fSJ_fLNS_15FloatRoundStyleE2EEESI_S1P_JEEENS4_5SM1004TMEM4LOAD26SM100_TMEM_LOAD_16dp32b32xES15_NS16_INS17_ILi2ELi4ELi3EEES1A_NSX_INS5_IJS1B_SF_EEENS5_IJSF_SC_EEEEEEENS4_39AutoVectorizingCopyWithAssumedAlignmentILi128EEENS4_14SM90_TMA_STOREES24_S26_S26_EEEvvEEEEvNT_6ParamsE) ;  /* 0xffffff4c02007950 */ /* 0x000fea0003c3ffff */
.L_x_225:
[----:B------:R-:W-:-:S00]  /*b400*/  BRA `(.L_x_225) ;  /* 0xfffffffc00fc7947 */ /* 0x000fc0000383ffff */
[----:B------:R-:W-:-:S00]  /*b410*/  NOP ;  /* 0x0000000000007918 */ /* 0x000fc00000000000 */
        /* <DEDUP_REMOVED lines=14> */
.L_x_226:


//--------------------- .nv.global.init           --------------------------
	.section	.nv.global.init,"aw",@progbits
.nv.global.init:
	.type		$str$27,@object
	.size		$str$27,($str$28 - $str$27)
$str$27:
        /*0000*/ 	.byte	0x28, 0x61, 0x64, 0x64, 0x72, 0x65, 0x73, 0x73, 0x20, 0x26, 0x20, 0x6d, 0x61, 0x73, 0x6b, 0x29
        /*0010*/ 	.byte	0x20, 0x3d, 0x3d, 0x20, 0x30, 0x00
	.type		$str$28,@object
	.size		$str$28,($str$26 - $str$28)
$str$28:
        /*0016*/ 	.byte	0x2f, 0x74, 0x6d, 0x70, 0x2f, 0x63, 0x75, 0x74, 0x6c, 0x61, 0x73, 0x73, 0x5f, 0x73, 0x77, 0x65
        /*0026*/ 	.byte	0x65, 0x70, 0x5f, 0x73, 0x72, 0x63, 0x2f, 0x69, 0x6e, 0x63, 0x6c, 0x75, 0x64, 0x65, 0x2f, 0x63
        /*0036*/ 	.byte	0x75, 0x74, 0x65, 0x2f, 0x70, 0x6f, 0x69, 0x6e, 0x74, 0x65, 0x72, 0x5f, 0x66, 0x6c, 0x61, 0x67
        /*0046*/ 	.byte	0x67, 0x65, 0x64, 0x2e, 0x68, 0x70, 0x70, 0x00
	.type		$str$26,@object
	.size		$str$26,($str$25 - $str$26)
$str$26:
        /*004e*/ 	.byte	0x2f, 0x74, 0x6d, 0x70, 0x2f, 0x63, 0x75, 0x74, 0x6c, 0x61, 0x73, 0x73, 0x5f, 0x73, 0x77, 0x65
        /*005e*/ 	.byte	0x65, 0x70, 0x5f, 0x73, 0x72, 0x63, 0x2f, 0x69, 0x6e, 0x63, 0x6c, 0x75, 0x64, 0x65, 0x2f, 0x63
        /*006e*/ 	.byte	0x75, 0x74, 0x65, 0x2f, 0x61, 0x74, 0x6f, 0x6d, 0x2f, 0x63, 0x6f, 0x70, 0x79, 0x5f, 0x74, 0x72
        /*007e*/ 	.byte	0x61, 0x69, 0x74, 0x73, 0x5f, 0x73, 0x6d, 0x31, 0x30, 0x30, 0x2e, 0x68, 0x70, 0x70, 0x00
	.type		$str$25,@object
	.size		$str$25,(__unnamed_1 - $str$25)
$str$25:
        /*008d*/ 	.byte	0x28, 0x28, 0x75, 0x69, 0x6e, 0x74, 0x33, 0x32, 0x5f, 0x74, 0x28, 0x74, 0x68, 0x72, 0x65, 0x61
        /*009d*/ 	.byte	0x64, 0x49, 0x64, 0x78, 0x2e, 0x78, 0x29, 0x20, 0x2f, 0x20, 0x33, 0x32, 0x29, 0x20, 0x25, 0x20
        /*00ad*/ 	.byte	0x34, 0x29, 0x20, 0x3d, 0x3d, 0x20, 0x28, 0x28, 0x28, 0x74, 0x6d, 0x65, 0x6d, 0x5f, 0x61, 0x64
        /*00bd*/ 	.byte	0x64, 0x72, 0x20, 0x3e, 0x3e, 0x20, 0x31, 0x36, 0x29, 0x20, 0x2f, 0x20, 0x33, 0x32, 0x29, 0x20
        /*00cd*/ 	.byte	0x25, 0x20, 0x34, 0x29, 0x00
	.type		__unnamed_1,@object
	.size		__unnamed_1,(__unnamed_2 - __unnamed_1)
__unnamed_1:
        /*00d2*/ 	.byte	0x61, 0x75, 0x74, 0x6f, 0x20, 0x63, 0x75, 0x74, 0x65, 0x3a, 0x3a, 0x61, 0x73, 0x5f, 0x70, 0x6f
        /* <DEDUP_REMOVED lines=24> */
        /*0262*/ 	.byte	0x3c, 0x34, 0x30, 0x39, 0x36, 0x3e, 0x3e, 0x3e, 0x3e, 0x5d, 0x00
	.type		__unnamed_2,@object
	.size		__unnamed_2,(__unnamed_3 - __unnamed_2)
__unnamed_2:
        /* <DEDUP_REMOVED lines=26> */
	.type		__unnamed_3,@object
	.size		__unnamed_3,(.L_3 - __unnamed_3)
__unnamed_3:
        /* <DEDUP_REMOVED lines=40> */
        /*0688*/ 	.byte	0x74, 0x65, 0x3a, 0x3a, 0x43, 0x3c, 0x30, 0x3e, 0x3e, 0x3e, 0x3e, 0x5d, 0x00
.L_3:


//--------------------- .nv.shared._ZN7cutlass13device_kernelINS_4gemm6kernel13GemmUniversalIN4cute5tupleIJiiiiEEENS1_10collective13CollectiveMmaINS1_35MainloopSm100TmaUmmaWarpSpecializedILi20ELi2ELi4ENS5_IJNS4_1CILi4EEENSA_ILi1EEESC_EEEEENS5_IJNSA_ILi64EEENSA_ILi256EEENSA_ILi32EEEEEENS_12float_e4m3_tENS5_IJlSC_lEEESJ_SK_NS4_8TiledMMAINS4_8MMA_AtomIJNS4_10MMA_TraitsINS4_19SM100_MMA_F8F6F4_SSEJSJ_SJ_fSF_SG_NS4_17integral_constantINS4_4UMMA5MajorELSR_0EEESS_NSP_INSQ_7ScaleInELST_0EEESU_EEEEEENS4_6LayoutINS5_IJSC_SC_SC_EEENS5_IJNSA_ILi0EEESZ_SZ_EEEEENS5_IJNS4_10UnderscoreES12_S12_EEEEENS4_13SM90_TMA_LOADENS4_14ComposedLayoutINS4_7SwizzleILi1ELi4ELi3EEENS4_18smem_ptr_flag_bitsILi8EEENSX_INS5_IJNSA_ILi8EEESH_EEENS5_IJSH_SC_EEEEEEEvNS4_8identityENS4_23SM90_TMA_LOAD_MULTICASTES1F_vS1G_EENS_8epilogue10collective18CollectiveEpilogueINS1J_23Sm100TmaWarpSpecializedILi4ELi2ELi32ELb0ELb0EEEJSI_NS5_IJNSX_ISF_SC_EES1O_EEESJ_SK_SJ_SK_NS1J_6fusion15FusionCallbacksIS1N_NS1Q_17LinearCombinationISJ_fSJ_fLNS_15FloatRoundStyleE2EEESI_S1P_JEEENS4_5SM1004TMEM4LOAD26SM100_TMEM_LOAD_16dp32b32xES15_NS16_INS17_ILi2ELi4ELi3EEES1A_NSX_INS5_IJS1B_SF_EEENS5_IJSF_SC_EEEEEEENS4_39AutoVectorizingCopyWithAssumedAlignmentILi128EEENS4_14SM90_TMA_STOREES24_S26_S26_EEEvvEEEEvNT_6ParamsE --------------------------
	.section	.nv.shared._ZN7cutlass13device_kernelINS_4gemm6kernel13GemmUniversalIN4cute5tupleIJiiiiEEENS1_10collective13CollectiveMmaINS1_35MainloopSm100TmaUmmaWarpSpecializedILi20ELi2ELi4ENS5_IJNS4_1CILi4EEENSA_ILi1EEESC_EEEEENS5_IJNSA_ILi64EEENSA_ILi256EEENSA_ILi32EEEEEENS_12float_e4m3_tENS5_IJlSC_lEEESJ_SK_NS4_8TiledMMAINS4_8MMA_AtomIJNS4_10MMA_TraitsINS4_19SM100_MMA_F8F6F4_SSEJSJ_SJ_fSF_SG_NS4_17integral_constantINS4_4UMMA5MajorELSR_0EEESS_NSP_INSQ_7ScaleInELST_0EEESU_EEEEEENS4_6LayoutINS5_IJSC_SC_SC_EEENS5_IJNSA_ILi0EEESZ_SZ_EEEEENS5_IJNS4_10UnderscoreES12_S12_EEEEENS4_13SM90_TMA_LOADENS4_14ComposedLayoutINS4_7SwizzleILi1ELi4ELi3EEENS4_18smem_ptr_flag_bitsILi8EEENSX_INS5_IJNSA_ILi8EEESH_EEENS5_IJSH_SC_EEEEEEEvNS4_8identityENS4_23SM90_TMA_LOAD_MULTICASTES1F_vS1G_EENS_8epilogue10collective18CollectiveEpilogueINS1J_23Sm100TmaWarpSpecializedILi4ELi2ELi32ELb0ELb0EEEJSI_NS5_IJNSX_ISF_SC_EES1O_EEESJ_SK_SJ_SK_NS1J_6fusion15FusionCallbacksIS1N_NS1Q_17LinearCombinationISJ_fSJ_fLNS_15FloatRoundStyleE2EEESI_S1P_JEEENS4_5SM1004TMEM4LOAD26SM100_TMEM_LOAD_16dp32b32xES15_NS16_INS17_ILi2ELi4ELi3EEES1A_NSX_INS5_IJS1B_SF_EEENS5_IJSF_SC_EEEEEEENS4_39AutoVectorizingCopyWithAssumedAlignmentILi128EEENS4_14SM90_TMA_STOREES24_S26_S26_EEEvvEEEEvNT_6ParamsE,"aw",@nobits
	.sectionflags	@""
	.align	16
	.zero		1024


//--------------------- .nv.shared.reserved.0     --------------------------
	.section	.nv.shared.reserved.0,"aw",@nobits
	.weak		__nv_reservedSMEM_offset_0_alias
	.size		__nv_reservedSMEM_offset_0_alias, 0, 64
	.other		__nv_reservedSMEM_offset_0_alias,@"STO_CUDA_RESERVED_SHARED STV_DEFAULT"
__nv_reservedSMEM_offset_0_alias:
	.zero		0
.nv.shared.reserved.0:
	.zero		64
	.weak		__nv_reservedSMEM_tcgen05_partition
	.type		__nv_reservedSMEM_tcgen05_partition,@object
	.size		__nv_reservedSMEM_tcgen05_partition,(.L_0 - __nv_reservedSMEM_tcgen05_partition)
__nv_reservedSMEM_tcgen05_partition:
	.zero		32
.L_0:


//--------------------- .nv.global                --------------------------
	.section	.nv.global,"aw",@nobits
.nv.global:
	.type		_ZN40_INTERNAL_cd322826_4_k_cu_07e09b67_306514cute1_E,@object
	.size		_ZN40_INTERNAL_cd322826_4_k_cu_07e09b67_306514cute1_E,(_ZN40_INTERNAL_cd322826_4_k_cu_07e09b67_306514cuda3std3__45__cpo6cbeginE - _ZN40_INTERNAL_cd322826_4_k_cu_07e09b67_306514cute1_E)
_ZN40_INTERNAL_cd322826_4_k_cu_07e09b67_306514cute1_E:
	.zero		1
	.type		_ZN40_INTERNAL_cd322826_4_k_cu_07e09b67_306514cuda3std3__45__cpo6cbeginE,@object
	.size		_ZN40_INTERNAL_cd322826_4_k_cu_07e09b67_306514cuda3std3__45__cpo6cbeginE,(_ZN40_INTERNAL_cd322826_4_k_cu_07e09b67_306514cuda3std3__48in_placeE - _ZN40_INTERNAL_cd322826_4_k_cu_07e09b67_306514cuda3std3__45__cpo6cbeginE)
_ZN40_INTERNAL_cd322826_4_k_cu_07e09b67_306514cuda3std3__45__cpo6cbeginE:
	.zero		1
	.type		_ZN40_INTERNAL_cd322826_4_k_cu_07e09b67_306514cuda3std3__48in_placeE,@object
	.size		_ZN40_INTERNAL_cd322826_4_k_cu_07e09b67_306514cuda3std3__48in_placeE,(_ZN40_INTERNAL_cd322826_4_k_cu_07e09b67_306514cuda3std6ranges3__45__cpo9iter_moveE - _ZN40_INTERNAL_cd322826_4_k_cu_07e09b67_306514cuda3std3__48in_placeE)
_ZN40_INTERNAL_cd322826_4_k_cu_07e09b67_306514cuda3std3__48in_placeE:
	.zero		1
	.type		_ZN40_INTERNAL_cd322826_4_k_cu_07e09b67_306514cuda3std6ranges3__45__cpo9iter_moveE,@object
	.size		_ZN40_INTERNAL_cd322826_4_k_cu_07e09b67_306514cuda3std6ranges3__45__cpo9iter_moveE,(_ZN40_INTERNAL_cd322826_4_k_cu_07e09b67_306514cuda3std3__45__cpo5beginE - _ZN40_INTERNAL_cd322826_4_k_cu_07e09b67_306514cuda3std6ranges3__45__cpo9iter_moveE)
_ZN40_INTERNAL_cd322826_4_k_cu_07e09b67_306514cuda3std6ranges3__45__cpo9iter_moveE:
	.zero		1
	.type		_ZN40_INTERNAL_cd322826_4_k_cu_07e09b67_306514cuda3std3__45__cpo5beginE,@object
	.size		_ZN40_INTERNAL_cd322826_4_k_cu_07e09b67_306514cuda3std3__45__cpo5beginE,(_ZN40_INTERNAL_cd322826_4_k_cu_07e09b67_306514cuda3std3__442_GLOBAL__N__cd322826_4_k_cu_07e09b67_306516ignoreE - _ZN40_INTERNAL_cd322826_4_k_cu_07e09b67_306514cuda3std3__45__cpo5beginE)
_ZN40_INTERNAL_cd322826_4_k_cu_07e09b67_306514cuda3std3__45__cpo5beginE:
	.zero		1
	.type		_ZN40_INTERNAL_cd322826_4_k_cu_07e09b67_306514cuda3std3__442_GLOBAL__N__cd322826_4_k_cu_07e09b67_306516ignoreE,@object
	.size		_ZN40_INTERNAL_cd322826_4_k_cu_07e09b67_306514cuda3std3__442_GLOBAL__N__cd322826_4_k_cu_07e09b67_306516ignoreE,(_ZN40_INTERNAL_cd322826_4_k_cu_07e09b67_306514cute7productE - _ZN40_INTERNAL_cd322826_4_k_cu_07e09b67_306514cuda3std3__442_GLOBAL__N__cd322826_4_k_cu_07e09b67_306516ignoreE)
_ZN40_INTERNAL_cd322826_4_k_cu_07e09b67_306514cuda3std3__442_GLOBAL__N__cd322826_4_k_cu_07e09b67_306516ignoreE:
	.zero		1
	.type		_ZN40_INTERNAL_cd322826_4_k_cu_07e09b67_306514cute7productE,@object
	.size		_ZN40_INTERNAL_cd322826_4_k_cu_07e09b67_306514cute7productE,(_ZN40_INTERNAL_cd322826_4_k_cu_07e09b67_306514cuda3std3__45__cpo3endE - _ZN40_INTERNAL_cd322826_4_k_cu_07e09b67_306514cute7productE)
_ZN40_INTERNAL_cd322826_4_k_cu_07e09b67_306514cute7productE:
	.zero		1
	.type		_ZN40_INTERNAL_cd322826_4_k_cu_07e09b67_306514cuda3std3__45__cpo3endE,@object
	.size		_ZN40_INTERNAL_cd322826_4_k_cu_07e09b67_306514cuda3std3__45__cpo3endE,(_ZN40_INTERNAL_cd322826_4_k_cu_07e09b67_306514cuda3std3__419piecewise_constructE - _ZN40_INTERNAL_cd322826_4_k_cu_07e09b67_306514cuda3std3__45__cpo3endE)
_ZN40_INTERNAL_cd322826_4_k_cu_07e09b67_306514cuda3std3__45__cpo3endE:
	.zero		1
	.type		_ZN40_INTERNAL_cd322826_4_k_cu_07e09b67_306514cuda3std3__419piecewise_constructE,@object
	.size		_ZN40_INTERNAL_cd322826_4_k_cu_07e09b67_306514cuda3std3__419piecewise_constructE,(_ZN40_INTERNAL_cd322826_4_k_cu_07e09b67_306514cuda3std3__45__cpo4cendE - _ZN40_INTERNAL_cd322826_4_k_cu_07e09b67_306514cuda3std3__419piecewise_constructE)
_ZN40_INTERNAL_cd322826_4_k_cu_07e09b67_306514cuda3std3__419piecewise_constructE:
	.zero		1
	.type		_ZN40_INTERNAL_cd322826_4_k_cu_07e09b67_306514cuda3std3__45__cpo4cendE,@object
	.size		_ZN40_INTERNAL_cd322826_4_k_cu_07e09b67_306514cuda3std3__45__cpo4cendE,(_ZN40_INTERNAL_cd322826_4_k_cu_07e09b67_306514cuda3std6ranges3__45__cpo4swapE - _ZN40_INTERNAL_cd322826_4_k_cu_07e09b67_306514cuda3std3__45__cpo4cendE)
_ZN40_INTERNAL_cd322826_4_k_cu_07e09b67_306514cuda3std3__45__cpo4cendE:
	.zero		1
	.type		_ZN40_INTERNAL_cd322826_4_k_cu_07e09b67_306514cuda3std6ranges3__45__cpo4swapE,@object
	.size		_ZN40_INTERNAL_cd322826_4_k_cu_07e09b67_306514cuda3std6ranges3__45__cpo4swapE,(.L_11 - _ZN40_INTERNAL_cd322826_4_k_cu_07e09b67_306514cuda3std6ranges3__45__cpo4swapE)
_ZN40_INTERNAL_cd322826_4_k_cu_07e09b67_306514cuda3std6ranges3__45__cpo4swapE:
	.zero		1
.L_11:


//--------------------- .nv.constant0._ZN7cutlass13device_kernelINS_4gemm6kernel13GemmUniversalIN4cute5tupleIJiiiiEEENS1_10collective13CollectiveMmaINS1_35MainloopSm100TmaUmmaWarpSpecializedILi20ELi2ELi4ENS5_IJNS4_1CILi4EEENSA_ILi1EEESC_EEEEENS5_IJNSA_ILi64EEENSA_ILi256EEENSA_ILi32EEEEEENS_12float_e4m3_tENS5_IJlSC_lEEESJ_SK_NS4_8TiledMMAINS4_8MMA_AtomIJNS4_10MMA_TraitsINS4_19SM100_MMA_F8F6F4_SSEJSJ_SJ_fSF_SG_NS4_17integral_constantINS4_4UMMA5MajorELSR_0EEESS_NSP_INSQ_7ScaleInELST_0EEESU_EEEEEENS4_6LayoutINS5_IJSC_SC_SC_EEENS5_IJNSA_ILi0EEESZ_SZ_EEEEENS5_IJNS4_10UnderscoreES12_S12_EEEEENS4_13SM90_TMA_LOADENS4_14ComposedLayoutINS4_7SwizzleILi1ELi4ELi3EEENS4_18smem_ptr_flag_bitsILi8EEENSX_INS5_IJNSA_ILi8EEESH_EEENS5_IJSH_SC_EEEEEEEvNS4_8identityENS4_23SM90_TMA_LOAD_MULTICASTES1F_vS1G_EENS_8epilogue10collective18CollectiveEpilogueINS1J_23Sm100TmaWarpSpecializedILi4ELi2ELi32ELb0ELb0EEEJSI_NS5_IJNSX_ISF_SC_EES1O_EEESJ_SK_SJ_SK_NS1J_6fusion15FusionCallbacksIS1N_NS1Q_17LinearCombinationISJ_fSJ_fLNS_15FloatRoundStyleE2EEESI_S1P_JEEENS4_5SM1004TMEM4LOAD26SM100_TMEM_LOAD_16dp32b32xES15_NS16_INS17_ILi2ELi4ELi3EEES1A_NSX_INS5_IJS1B_SF_EEENS5_IJSF_SC_EEEEEEENS4_39AutoVectorizingCopyWithAssumedAlignmentILi128EEENS4_14SM90_TMA_STOREES24_S26_S26_EEEvvEEEEvNT_6ParamsE --------------------------
	.section	.nv.constant0._ZN7cutlass13device_kernelINS_4gemm6kernel13GemmUniversalIN4cute5tupleIJiiiiEEENS1_10collective13CollectiveMmaINS1_35MainloopSm100TmaUmmaWarpSpecializedILi20ELi2ELi4ENS5_IJNS4_1CILi4EEENSA_ILi1EEESC_EEEEENS5_IJNSA_ILi64EEENSA_ILi256EEENSA_ILi32EEEEEENS_12float_e4m3_tENS5_IJlSC_lEEESJ_SK_NS4_8TiledMMAINS4_8MMA_AtomIJNS4_10MMA_TraitsINS4_19SM100_MMA_F8F6F4_SSEJSJ_SJ_fSF_SG_NS4_17integral_constantINS4_4UMMA5MajorELSR_0EEESS_NSP_INSQ_7ScaleInELST_0EEESU_EEEEEENS4_6LayoutINS5_IJSC_SC_SC_EEENS5_IJNSA_ILi0EEESZ_SZ_EEEEENS5_IJNS4_10UnderscoreES12_S12_EEEEENS4_13SM90_TMA_LOADENS4_14ComposedLayoutINS4_7SwizzleILi1ELi4ELi3EEENS4_18smem_ptr_flag_bitsILi8EEENSX_INS5_IJNSA_ILi8EEESH_EEENS5_IJSH_SC_EEEEEEEvNS4_8identityENS4_23SM90_TMA_LOAD_MULTICASTES1F_vS1G_EENS_8epilogue10collective18CollectiveEpilogueINS1J_23Sm100TmaWarpSpecializedILi4ELi2ELi32ELb0ELb0EEEJSI_NS5_IJNSX_ISF_SC_EES1O_EEESJ_SK_SJ_SK_NS1J_6fusion15FusionCallbacksIS1N_NS1Q_17LinearCombinationISJ_fSJ_fLNS_15FloatRoundStyleE2EEESI_S1P_JEEENS4_5SM1004TMEM4LOAD26SM100_TMEM_LOAD_16dp32b32xES15_NS16_INS17_ILi2ELi4ELi3EEES1A_NSX_INS5_IJS1B_SF_EEENS5_IJSF_SC_EEEEEEENS4_39AutoVectorizingCopyWithAssumedAlignmentILi128EEENS4_14SM90_TMA_STOREES24_S26_S26_EEEvvEEEEvNT_6ParamsE,"a",@progbits
	.sectionflags	@""
	.align	4
.nv.constant0._ZN7cutlass13device_kernelINS_4gemm6kernel13GemmUniversalIN4cute5tupleIJiiiiEEENS1_10collective13CollectiveMmaINS1_35MainloopSm100TmaUmmaWarpSpecializedILi20ELi2ELi4ENS5_IJNS4_1CILi4EEENSA_ILi1EEESC_EEEEENS5_IJNSA_ILi64EEENSA_ILi256EEENSA_ILi32EEEEEENS_12float_e4m3_tENS5_IJlSC_lEEESJ_SK_NS4_8TiledMMAINS4_8MMA_AtomIJNS4_10MMA_TraitsINS4_19SM100_MMA_F8F6F4_SSEJSJ_SJ_fSF_SG_NS4_17integral_constantINS4_4UMMA5MajorELSR_0EEESS_NSP_INSQ_7ScaleInELST_0EEESU_EEEEEENS4_6LayoutINS5_IJSC_SC_SC_EEENS5_IJNSA_ILi0EEESZ_SZ_EEEEENS5_IJNS4_10UnderscoreES12_S12_EEEEENS4_13SM90_TMA_LOADENS4_14ComposedLayoutINS4_7SwizzleILi1ELi4ELi3EEENS4_18smem_ptr_flag_bitsILi8EEENSX_INS5_IJNSA_ILi8EEESH_EEENS5_IJSH_SC_EEEEEEEvNS4_8identityENS4_23SM90_TMA_LOAD_MULTICASTES1F_vS1G_EENS_8epilogue10collective18CollectiveEpilogueINS1J_23Sm100TmaWarpSpecializedILi4ELi2ELi32ELb0ELb0EEEJSI_NS5_IJNSX_ISF_SC_EES1O_EEESJ_SK_SJ_SK_NS1J_6fusion15FusionCallbacksIS1N_NS1Q_17LinearCombinationISJ_fSJ_fLNS_15FloatRoundStyleE2EEESI_S1P_JEEENS4_5SM1004TMEM4LOAD26SM100_TMEM_LOAD_16dp32b32xES15_NS16_INS17_ILi2ELi4ELi3EEES1A_NSX_INS5_IJS1B_SF_EEENS5_IJSF_SC_EEEEEEENS4_39AutoVectorizingCopyWithAssumedAlignmentILi128EEENS4_14SM90_TMA_STOREES24_S26_S26_EEEvvEEEEvNT_6ParamsE:
	.zero		2944


//--------------------- SYMBOLS --------------------------

	.type		.nv.reservedSmem.offset0,@object
	.size		.nv.reservedSmem.offset0,0x4
	.type		.nv.reservedSmem.cap,@object
	.size		.nv.reservedSmem.cap,0x4
	.type		__assertfail,@function
